	.target	sm_100

	.elftype	@"ET_EXEC"


//--------------------- .note.nv.tkinfo           --------------------------
	.section	.note.nv.tkinfo,"",@"SHT_NOTE"
	.sectionflags	@"SHF_NOTE_NV_TKINFO"
	.tkinfo
        /*0018*/ 	.word	0x00000081
        /*0030*/ 	.string	""
        /*0030*/ 	.string	"ptxas"
        /*0030*/ 	.string	"Cuda compilation tools, release 12.9, V12.9.86"
        /*0030*/ 	.string	"Build cuda_12.9.r12.9/compiler.36037853_0"
        /*0030*/ 	.string	"-regUsageLevel 10 -arch sm_100f -m 64 "



//--------------------- .note.nv.cuver            --------------------------
	.section	.note.nv.cuver,"",@"SHT_NOTE"
	.sectionflags	@"SHF_NOTE_NV_CUVER"
        /*0018*/ 	.short	0x0001
        /*001a*/ 	.short	0x0064
        /*001c*/ 	.short	0x0001
        /*001e*/ 	.short	0x0000
        /*0020*/ 	.short	0x0001
        /*0022*/ 	.short	0x0000


//--------------------- .nv.info                  --------------------------
	.section	.nv.info,"",@"SHT_CUDA_INFO"
	.align	4


	//----- nvinfo : EIATTR_REGCOUNT
	.align		4
        /*0000*/ 	.byte	0x04, 0x2f
        /*0002*/ 	.short	(.L_15 - .L_14)
	.align		4
.L_14:
        /*0004*/ 	.word	index@(_ZN9deep_gemm24sm100_fp8_gemm_1d1d_implILN4cute4UMMA5MajorE0ELS3_0ELj0ELj24576ELj1536ELj128ELj224ELj128ELj1ELj128ELj128ELj64ELj4ELj128ELj128ELj1ELb0ELj148ELNS_8GemmTypeE0ELb0EN7cutlass10bfloat16_tENS_16EpilogueIdentityEEEvPijjj14CUtensorMap_stS9_S9_S9_S9_)
        /*0008*/ 	.word	0x00000038


	//----- nvinfo : EIATTR_FRAME_SIZE
	.align		4
.L_15:
        /*000c*/ 	.byte	0x04, 0x11
        /*000e*/ 	.short	(.L_17 - .L_16)
	.align		4
.L_16:
        /*0010*/ 	.word	index@($__internal_3_$__cuda_sm20_div_u16)
        /*0014*/ 	.word	0x00000000


	//----- nvinfo : EIATTR_FRAME_SIZE
	.align		4
.L_17:
        /*0018*/ 	.byte	0x04, 0x11
        /*001a*/ 	.short	(.L_19 - .L_18)
	.align		4
.L_18:
        /*001c*/ 	.word	index@($__internal_2_$__cuda_sm10x_tcgen05_guardrail_trap_unallocated_columns_being_dealloced)
        /*0020*/ 	.word	0x00000000


	//----- nvinfo : EIATTR_FRAME_SIZE
	.align		4
.L_19:
        /*0024*/ 	.byte	0x04, 0x11
        /*0026*/ 	.short	(.L_21 - .L_20)
	.align		4
.L_20:
        /*0028*/ 	.word	index@($__internal_1_$__cuda_sm10x_tcgen05_guardrail_trap_phase_invalid_during_alloc)
        /*002c*/ 	.word	0x00000000


	//----- nvinfo : EIATTR_FRAME_SIZE
	.align		4
.L_21:
        /*0030*/ 	.byte	0x04, 0x11
        /*0032*/ 	.short	(.L_23 - .L_22)
	.align		4
.L_22:
        /*0034*/ 	.word	index@($__internal_0_$__cuda_sm10x_tcgen05_guardrail_trap_col_being_dealloced_not_returned_by_alloc)
        /*0038*/ 	.word	0x00000000


	//----- nvinfo : EIATTR_FRAME_SIZE
	.align		4
.L_23:
        /*003c*/ 	.byte	0x04, 0x11
        /*003e*/ 	.short	(.L_25 - .L_24)
	.align		4
.L_24:
        /*0040*/ 	.word	index@(_ZN9deep_gemm24sm100_fp8_gemm_1d1d_implILN4cute4UMMA5MajorE0ELS3_0ELj0ELj24576ELj1536ELj128ELj224ELj128ELj1ELj128ELj128ELj64ELj4ELj128ELj128ELj1ELb0ELj148ELNS_8GemmTypeE0ELb0EN7cutlass10bfloat16_tENS_16EpilogueIdentityEEEvPijjj14CUtensorMap_stS9_S9_S9_S9_)
        /*0044*/ 	.word	0x00000000


	//----- nvinfo : EIATTR_MIN_STACK_SIZE
	.align		4
.L_25:
        /*0048*/ 	.byte	0x04, 0x12
        /*004a*/ 	.short	(.L_27 - .L_26)
	.align		4
.L_26:
        /*004c*/ 	.word	index@(_ZN9deep_gemm24sm100_fp8_gemm_1d1d_implILN4cute4UMMA5MajorE0ELS3_0ELj0ELj24576ELj1536ELj128ELj224ELj128ELj1ELj128ELj128ELj64ELj4ELj128ELj128ELj1ELb0ELj148ELNS_8GemmTypeE0ELb0EN7cutlass10bfloat16_tENS_16EpilogueIdentityEEEvPijjj14CUtensorMap_stS9_S9_S9_S9_)
        /*0050*/ 	.word	0x00000000
.L_27:


//--------------------- .nv.info._ZN9deep_gemm24sm100_fp8_gemm_1d1d_implILN4cute4UMMA5MajorE0ELS3_0ELj0ELj24576ELj1536ELj128ELj224ELj128ELj1ELj128ELj128ELj64ELj4ELj128ELj128ELj1ELb0ELj148ELNS_8GemmTypeE0ELb0EN7cutlass10bfloat16_tENS_16EpilogueIdentityEEEvPijjj14CUtensorMap_stS9_S9_S9_S9_ --------------------------
	.section	.nv.info._ZN9deep_gemm24sm100_fp8_gemm_1d1d_implILN4cute4UMMA5MajorE0ELS3_0ELj0ELj24576ELj1536ELj128ELj224ELj128ELj1ELj128ELj128ELj64ELj4ELj128ELj128ELj1ELb0ELj148ELNS_8GemmTypeE0ELb0EN7cutlass10bfloat16_tENS_16EpilogueIdentityEEEvPijjj14CUtensorMap_stS9_S9_S9_S9_,"",@"SHT_CUDA_INFO"
	.sectionflags	@""
	.align	4


	//----- nvinfo : EIATTR_CUDA_API_VERSION
	.align		4
        /*0000*/ 	.byte	0x04, 0x37
        /*0002*/ 	.short	(.L_29 - .L_28)
.L_28:
        /*0004*/ 	.word	0x00000081


	//----- nvinfo : EIATTR_KPARAM_INFO
	.align		4
.L_29:
        /*0008*/ 	.byte	0x04, 0x17
        /*000a*/ 	.short	(.L_31 - .L_30)
.L_30:
        /*000c*/ 	.word	0x00000000
        /*0010*/ 	.short	0x0008
        /*0012*/ 	.short	0x0240
        /*0014*/ 	.byte	0x00, 0xf0, 0x01, 0x02


	//----- nvinfo : EIATTR_KPARAM_INFO
	.align		4
.L_31:
        /*0018*/ 	.byte	0x04, 0x17
        /*001a*/ 	.short	(.L_33 - .L_32)
.L_32:
        /*001c*/ 	.word	0x00000000
        /*0020*/ 	.short	0x0007
        /*0022*/ 	.short	0x01c0
        /*0024*/ 	.byte	0x00, 0xf0, 0x01, 0x02


	//----- nvinfo : EIATTR_KPARAM_INFO
	.align		4
.L_33:
        /*0028*/ 	.byte	0x04, 0x17
        /*002a*/ 	.short	(.L_35 - .L_34)
.L_34:
        /*002c*/ 	.word	0x00000000
        /*0030*/ 	.short	0x0006
        /*0032*/ 	.short	0x0140
        /*0034*/ 	.byte	0x00, 0xf0, 0x01, 0x02


	//----- nvinfo : EIATTR_KPARAM_INFO
	.align		4
.L_35:
        /*0038*/ 	.byte	0x04, 0x17
        /*003a*/ 	.short	(.L_37 - .L_36)
.L_36:
        /*003c*/ 	.word	0x00000000
        /*0040*/ 	.short	0x0005
        /*0042*/ 	.short	0x00c0
        /*0044*/ 	.byte	0x00, 0xf0, 0x01, 0x02


	//----- nvinfo : EIATTR_KPARAM_INFO
	.align		4
.L_37:
        /*0048*/ 	.byte	0x04, 0x17
        /*004a*/ 	.short	(.L_39 - .L_38)
.L_38:
        /*004c*/ 	.word	0x00000000
        /*0050*/ 	.short	0x0004
        /*0052*/ 	.short	0x0040
        /*0054*/ 	.byte	0x00, 0xf0, 0x01, 0x02


	//----- nvinfo : EIATTR_KPARAM_INFO
	.align		4
.L_39:
        /*0058*/ 	.byte	0x04, 0x17
        /*005a*/ 	.short	(.L_41 - .L_40)
.L_40:
        /*005c*/ 	.word	0x00000000
        /*0060*/ 	.short	0x0003
        /*0062*/ 	.short	0x0010
        /*0064*/ 	.byte	0x00, 0xf0, 0x11, 0x00


	//----- nvinfo : EIATTR_KPARAM_INFO
	.align		4
.L_41:
        /*0068*/ 	.byte	0x04, 0x17
        /*006a*/ 	.short	(.L_43 - .L_42)
.L_42:
        /*006c*/ 	.word	0x00000000
        /*0070*/ 	.short	0x0002
        /*0072*/ 	.short	0x000c
        /*0074*/ 	.byte	0x00, 0xf0, 0x11, 0x00


	//----- nvinfo : EIATTR_KPARAM_INFO
	.align		4
.L_43:
        /*0078*/ 	.byte	0x04, 0x17
        /*007a*/ 	.short	(.L_45 - .L_44)
.L_44:
        /*007c*/ 	.word	0x00000000
        /*0080*/ 	.short	0x0001
        /*0082*/ 	.short	0x0008
        /*0084*/ 	.byte	0x00, 0xf0, 0x11, 0x00


	//----- nvinfo : EIATTR_KPARAM_INFO
	.align		4
.L_45:
        /*0088*/ 	.byte	0x04, 0x17
        /*008a*/ 	.short	(.L_47 - .L_46)
.L_46:
        /*008c*/ 	.word	0x00000000
        /*0090*/ 	.short	0x0000
        /*0092*/ 	.short	0x0000
        /*0094*/ 	.byte	0x00, 0xf5, 0x21, 0x00


	//----- nvinfo : EIATTR_AT_ENTRY_FRAGMENTS
	.align		4
.L_47:
        /*0098*/ 	.byte	0x04, 0x4f
        /*009a*/ 	.short	(.L_49 - .L_48)


	//   ....[0]....
.L_48:
        /*009c*/ 	.word	0x00000004


	//----- nvinfo : EIATTR_RESERVED_SMEM_USED
	.align		4
.L_49:
        /*00a0*/ 	.byte	0x01, 0x41
	.zero		2


	//----- nvinfo : EIATTR_SPARSE_MMA_MASK
	.align		4
        /*00a4*/ 	.byte	0x03, 0x50
        /*00a6*/ 	.short	0x0000


	//----- nvinfo : EIATTR_TCGEN05_1CTA_USED
	.align		4
        /*00a8*/ 	.byte	0x01, 0x51
	.zero		2


	//----- nvinfo : EIATTR_MAXREG_COUNT
	.align		4
        /*00ac*/ 	.byte	0x03, 0x1b
        /*00ae*/ 	.short	0x00ff


	//----- nvinfo : EIATTR_NUM_BARRIERS
	.align		4
        /*00b0*/ 	.byte	0x02, 0x4c
        /*00b2*/ 	.byte	0x09
	.zero		1


	//----- nvinfo : EIATTR_INT_WARP_WIDE_INSTR_OFFSETS
	.align		4
        /*00b4*/ 	.byte	0x04, 0x31
        /*00b6*/ 	.short	(.L_51 - .L_50)


	//   ....[0]....
.L_50:
        /*00b8*/ 	.word	0x00004bf0


	//   ....[1]....
        /*00bc*/ 	.word	0x00004c10


	//----- nvinfo : EIATTR_COOP_GROUP_MASK_REGIDS
	.align		4
.L_51:
        /*00c0*/ 	.byte	0x04, 0x29
        /*00c2*/ 	.short	(.L_53 - .L_52)


	//   ....[0]....
.L_52:
        /*00c4*/ 	.word	0xffffffff


	//   ....[1]....
        /*00c8*/ 	.word	0xffffffff


	//   ....[2]....
        /*00cc*/ 	.word	0xffffffff


	//   ....[3]....
        /*00d0*/ 	.word	0xffffffff


	//   ....[4]....
        /*00d4*/ 	.word	0xffffffff


	//   ....[5]....
        /*00d8*/ 	.word	0xffffffff


	//   ....[6]....
        /*00dc*/ 	.word	0xffffffff


	//   ....[7]....
        /*00e0*/ 	.word	0xffffffff


	//   ....[8]....
        /*00e4*/ 	.word	0xffffffff


	//   ....[9]....
        /*00e8*/ 	.word	0xffffffff


	//   ....[10]....
        /*00ec*/ 	.word	0xffffffff


	//   ....[11]....
        /*00f0*/ 	.word	0xffffffff


	//   ....[12]....
        /*00f4*/ 	.word	0xffffffff


	//   ....[13]....
        /*00f8*/ 	.word	0xffffffff


	//----- nvinfo : EIATTR_COOP_GROUP_INSTR_OFFSETS
	.align		4
.L_53:
        /*00fc*/ 	.byte	0x04, 0x28
        /*00fe*/ 	.short	(.L_55 - .L_54)


	//   ....[0]....
.L_54:
        /*0100*/ 	.word	0x00000030


	//   ....[1]....
        /*0104*/ 	.word	0x00000470


	//   ....[2]....
        /*0108*/ 	.word	0x00000730


	//   ....[3]....
        /*010c*/ 	.word	0x00000b80


	//   ....[4]....
        /*0110*/ 	.word	0x00000c30


	//   ....[5]....
        /*0114*/ 	.word	0x00000ce0


	//   ....[6]....
        /*0118*/ 	.word	0x00001310


	//   ....[7]....
        /*011c*/ 	.word	0x00001330


	//   ....[8]....
        /*0120*/ 	.word	0x00001350


	//   ....[9]....
        /*0124*/ 	.word	0x000015a0


	//   ....[10]....
        /*0128*/ 	.word	0x000015d0


	//   ....[11]....
        /*012c*/ 	.word	0x000015f0


	//   ....[12]....
        /*0130*/ 	.word	0x00004b10


	//   ....[13]....
        /*0134*/ 	.word	0x00004cd0


	//----- nvinfo : EIATTR_VRC_CTA_INIT_COUNT
	.align		4
.L_55:
        /*0138*/ 	.byte	0x02, 0x4a
        /*013a*/ 	.byte	0x80
	.zero		1


	//----- nvinfo : EIATTR_MBARRIER_INSTR_OFFSETS
	.align		4
        /*013c*/ 	.byte	0x04, 0x39
        /*013e*/ 	.short	(.L_57 - .L_56)


	//   ....[0]....
.L_56:
        /*0140*/ 	.word	0x00000330
        /*0144*/ 	.word	0x000000ff
        /*0148*/ 	.word	0x00031800
        /*014c*/ 	.short	0x0100
        /*014e*/ 	.byte	0x05
	.zero		1


	//   ....[1]....
        /*0150*/ 	.word	0x00000340
        /*0154*/ 	.word	0x000000ff
        /*0158*/ 	.word	0x00031820
        /*015c*/ 	.short	0x0100
        /*015e*/ 	.byte	0x05
	.zero		1


	//   ....[2]....
        /*0160*/ 	.word	0x00000350
        /*0164*/ 	.word	0x000000ff
        /*0168*/ 	.word	0x00031840
        /*016c*/ 	.short	0x0100
        /*016e*/ 	.byte	0x05
	.zero		1


	//   ....[3]....
        /*0170*/ 	.word	0x00000360
        /*0174*/ 	.word	0x000000ff
        /*0178*/ 	.word	0x00031808
        /*017c*/ 	.short	0x0100
        /*017e*/ 	.byte	0x05
	.zero		1


	//   ....[4]....
        /*0180*/ 	.word	0x00000370
        /*0184*/ 	.word	0x000000ff
        /*0188*/ 	.word	0x00031828
        /*018c*/ 	.short	0x0100
        /*018e*/ 	.byte	0x05
	.zero		1


	//   ....[5]....
        /*0190*/ 	.word	0x00000380
        /*0194*/ 	.word	0x000000ff
        /*0198*/ 	.word	0x00031848
        /*019c*/ 	.short	0x0100
        /*019e*/ 	.byte	0x05
	.zero		1


	//   ....[6]....
        /*01a0*/ 	.word	0x00000390
        /*01a4*/ 	.word	0x000000ff
        /*01a8*/ 	.word	0x00031810
        /*01ac*/ 	.short	0x0100
        /*01ae*/ 	.byte	0x05
	.zero		1


	//   ....[7]....
        /*01b0*/ 	.word	0x000003a0
        /*01b4*/ 	.word	0x000000ff
        /*01b8*/ 	.word	0x00031830
        /*01bc*/ 	.short	0x0100
        /*01be*/ 	.byte	0x05
	.zero		1


	//   ....[8]....
        /*01c0*/ 	.word	0x000003b0
        /*01c4*/ 	.word	0x000000ff
        /*01c8*/ 	.word	0x00031850
        /*01cc*/ 	.short	0x0100
        /*01ce*/ 	.byte	0x05
	.zero		1


	//   ....[9]....
        /*01d0*/ 	.word	0x000003c0
        /*01d4*/ 	.word	0x000000ff
        /*01d8*/ 	.word	0x00031818
        /*01dc*/ 	.short	0x0100
        /*01de*/ 	.byte	0x05
	.zero		1


	//   ....[10]....
        /*01e0*/ 	.word	0x000003d0
        /*01e4*/ 	.word	0x000000ff
        /*01e8*/ 	.word	0x00031838
        /*01ec*/ 	.short	0x0100
        /*01ee*/ 	.byte	0x05
	.zero		1


	//   ....[11]....
        /*01f0*/ 	.word	0x000003e0
        /*01f4*/ 	.word	0x000000ff
        /*01f8*/ 	.word	0x00031858
        /*01fc*/ 	.short	0x0100
        /*01fe*/ 	.byte	0x05
	.zero		1


	//   ....[12]....
        /*0200*/ 	.word	0x000003f0
        /*0204*/ 	.word	0x000000ff
        /*0208*/ 	.word	0x00031860
        /*020c*/ 	.short	0x0100
        /*020e*/ 	.byte	0x05
	.zero		1


	//   ....[13]....
        /*0210*/ 	.word	0x00000400
        /*0214*/ 	.word	0x000000ff
        /*0218*/ 	.word	0x00031870
        /*021c*/ 	.short	0x0100
        /*021e*/ 	.byte	0x05
	.zero		1


	//   ....[14]....
        /*0220*/ 	.word	0x00000410
        /*0224*/ 	.word	0x000000ff
        /*0228*/ 	.word	0x00031868
        /*022c*/ 	.short	0x0100
        /*022e*/ 	.byte	0x05
	.zero		1


	//   ....[15]....
        /*0230*/ 	.word	0x00000420
        /*0234*/ 	.word	0x000000ff
        /*0238*/ 	.word	0x00031878
        /*023c*/ 	.short	0x0100
        /*023e*/ 	.byte	0x05
	.zero		1


	//   ....[16]....
        /*0240*/ 	.word	0x00000a30
        /*0244*/ 	.word	0x00000002
        /*0248*/ 	.word	0x00031800
        /*024c*/ 	.short	0x010a
        /*024e*/ 	.byte	0xff
	.zero		1


	//   ....[17]....
        /*0250*/ 	.word	0x00000dc0
        /*0254*/ 	.word	0x00000002
        /*0258*/ 	.word	0x00000000
        /*025c*/ 	.short	0x0101
        /*025e*/ 	.byte	0xff
	.zero		1


	//   ....[18]....
        /*0260*/ 	.word	0x00001100
        /*0264*/ 	.word	0x00000000
        /*0268*/ 	.word	0x00031870
        /*026c*/ 	.short	0x010a
        /*026e*/ 	.byte	0x08
	.zero		1


	//   ....[19]....
        /*0270*/ 	.word	0x000011a0
        /*0274*/ 	.word	0x000000ff
        /*0278*/ 	.word	0x00031840
        /*027c*/ 	.short	0x010a
        /*027e*/ 	.byte	0x0d
	.zero		1


	//   ....[20]....
        /*0280*/ 	.word	0x00001570
        /*0284*/ 	.word	0x000000ff
        /*0288*/ 	.word	0x00031840
        /*028c*/ 	.short	0x010a
        /*028e*/ 	.byte	0x09
	.zero		1


	//   ....[21]....
        /*0290*/ 	.word	0x00001b50
        /*0294*/ 	.word	0x00000000
        /*0298*/ 	.word	0x00031820
        /*029c*/ 	.short	0x010a
        /*029e*/ 	.byte	0xff
	.zero		1


	//   ....[22]....
        /*02a0*/ 	.word	0x00001ef0
        /*02a4*/ 	.word	0x00000000
        /*02a8*/ 	.word	0x00031828
        /*02ac*/ 	.short	0x010a
        /*02ae*/ 	.byte	0xff
	.zero		1


	//   ....[23]....
        /*02b0*/ 	.word	0x00002060
        /*02b4*/ 	.word	0x00000000
        /*02b8*/ 	.word	0x00031830
        /*02bc*/ 	.short	0x010a
        /*02be*/ 	.byte	0xff
	.zero		1


	//   ....[24]....
        /*02c0*/ 	.word	0x000021c0
        /*02c4*/ 	.word	0x00000000
        /*02c8*/ 	.word	0x00031838
        /*02cc*/ 	.short	0x010a
        /*02ce*/ 	.byte	0xff
	.zero		1


	//   ....[25]....
        /*02d0*/ 	.word	0x00002310
        /*02d4*/ 	.word	0x00000000
        /*02d8*/ 	.word	0x00031820
        /*02dc*/ 	.short	0x010a
        /*02de*/ 	.byte	0xff
	.zero		1


	//   ....[26]....
        /*02e0*/ 	.word	0x00002520
        /*02e4*/ 	.word	0x00000000
        /*02e8*/ 	.word	0x00031828
        /*02ec*/ 	.short	0x010a
        /*02ee*/ 	.byte	0xff
	.zero		1


	//   ....[27]....
        /*02f0*/ 	.word	0x00002650
        /*02f4*/ 	.word	0x00000000
        /*02f8*/ 	.word	0x00031830
        /*02fc*/ 	.short	0x010a
        /*02fe*/ 	.byte	0xff
	.zero		1


	//   ....[28]....
        /*0300*/ 	.word	0x00002780
        /*0304*/ 	.word	0x00000000
        /*0308*/ 	.word	0x00031838
        /*030c*/ 	.short	0x010a
        /*030e*/ 	.byte	0xff
	.zero		1


	//   ....[29]....
        /*0310*/ 	.word	0x000028b0
        /*0314*/ 	.word	0x00000000
        /*0318*/ 	.word	0x00031820
        /*031c*/ 	.short	0x010a
        /*031e*/ 	.byte	0xff
	.zero		1


	//   ....[30]....
        /*0320*/ 	.word	0x00002ac0
        /*0324*/ 	.word	0x00000000
        /*0328*/ 	.word	0x00031828
        /*032c*/ 	.short	0x010a
        /*032e*/ 	.byte	0xff
	.zero		1


	//   ....[31]....
        /*0330*/ 	.word	0x00002bf0
        /*0334*/ 	.word	0x00000000
        /*0338*/ 	.word	0x00031830
        /*033c*/ 	.short	0x010a
        /*033e*/ 	.byte	0xff
	.zero		1


	//   ....[32]....
        /*0340*/ 	.word	0x00002d20
        /*0344*/ 	.word	0x00000000
        /*0348*/ 	.word	0x00031838
        /*034c*/ 	.short	0x010a
        /*034e*/ 	.byte	0xff
	.zero		1


	//   ....[33]....
        /*0350*/ 	.word	0x000031d0
        /*0354*/ 	.word	0x00000002
        /*0358*/ 	.word	0x00031860
        /*035c*/ 	.short	0x010a
        /*035e*/ 	.byte	0xff
	.zero		1


	//   ....[34]....
        /*0360*/ 	.word	0x00004990
        /*0364*/ 	.word	0x00000002
        /*0368*/ 	.word	0x00000000
        /*036c*/ 	.short	0x0101
        /*036e*/ 	.byte	0xff
	.zero		1


	//   ....[35]....
        /*0370*/ 	.word	0x00004d00
        /*0374*/ 	.word	0x00000002
        /*0378*/ 	.word	0x00031800
        /*037c*/ 	.short	0x010a
        /*037e*/ 	.byte	0xff
	.zero		1


	//   ....[36]....
        /*0380*/ 	.word	0x00004d80
        /*0384*/ 	.word	0x00000000
        /*0388*/ 	.word	0x00031870
        /*038c*/ 	.short	0x010a
        /*038e*/ 	.byte	0xff
	.zero		1


	//   ....[37]....
        /*0390*/ 	.word	0x00004df0
        /*0394*/ 	.word	0x00000002
        /*0398*/ 	.word	0x00031840
        /*039c*/ 	.short	0x010a
        /*039e*/ 	.byte	0xff
	.zero		1


	//   ....[38]....
        /*03a0*/ 	.word	0x00004e60
        /*03a4*/ 	.word	0x00000000
        /*03a8*/ 	.word	0x00031840
        /*03ac*/ 	.short	0x010a
        /*03ae*/ 	.byte	0xff
	.zero		1


	//   ....[39]....
        /*03b0*/ 	.word	0x00004ed0
        /*03b4*/ 	.word	0x00000000
        /*03b8*/ 	.word	0x00031820
        /*03bc*/ 	.short	0x010a
        /*03be*/ 	.byte	0xff
	.zero		1


	//   ....[40]....
        /*03c0*/ 	.word	0x00004f40
        /*03c4*/ 	.word	0x00000000
        /*03c8*/ 	.word	0x00031828
        /*03cc*/ 	.short	0x010a
        /*03ce*/ 	.byte	0xff
	.zero		1


	//   ....[41]....
        /*03d0*/ 	.word	0x00004fb0
        /*03d4*/ 	.word	0x00000000
        /*03d8*/ 	.word	0x00031830
        /*03dc*/ 	.short	0x010a
        /*03de*/ 	.byte	0xff
	.zero		1


	//   ....[42]....
        /*03e0*/ 	.word	0x00005020
        /*03e4*/ 	.word	0x00000000
        /*03e8*/ 	.word	0x00031838
        /*03ec*/ 	.short	0x010a
        /*03ee*/ 	.byte	0xff
	.zero		1


	//   ....[43]....
        /*03f0*/ 	.word	0x00005090
        /*03f4*/ 	.word	0x00000000
        /*03f8*/ 	.word	0x00031820
        /*03fc*/ 	.short	0x010a
        /*03fe*/ 	.byte	0xff
	.zero		1


	//   ....[44]....
        /*0400*/ 	.word	0x00005100
        /*0404*/ 	.word	0x00000000
        /*0408*/ 	.word	0x00031828
        /*040c*/ 	.short	0x010a
        /*040e*/ 	.byte	0xff
	.zero		1


	//   ....[45]....
        /*0410*/ 	.word	0x00005170
        /*0414*/ 	.word	0x00000000
        /*0418*/ 	.word	0x00031830
        /*041c*/ 	.short	0x010a
        /*041e*/ 	.byte	0xff
	.zero		1


	//   ....[46]....
        /*0420*/ 	.word	0x000051e0
        /*0424*/ 	.word	0x00000000
        /*0428*/ 	.word	0x00031838
        /*042c*/ 	.short	0x010a
        /*042e*/ 	.byte	0xff
	.zero		1


	//   ....[47]....
        /*0430*/ 	.word	0x00005250
        /*0434*/ 	.word	0x00000000
        /*0438*/ 	.word	0x00031820
        /*043c*/ 	.short	0x010a
        /*043e*/ 	.byte	0xff
	.zero		1


	//   ....[48]....
        /*0440*/ 	.word	0x000052c0
        /*0444*/ 	.word	0x00000000
        /*0448*/ 	.word	0x00031828
        /*044c*/ 	.short	0x010a
        /*044e*/ 	.byte	0xff
	.zero		1


	//   ....[49]....
        /*0450*/ 	.word	0x00005330
        /*0454*/ 	.word	0x00000000
        /*0458*/ 	.word	0x00031830
        /*045c*/ 	.short	0x010a
        /*045e*/ 	.byte	0xff
	.zero		1


	//   ....[50]....
        /*0460*/ 	.word	0x000053a0
        /*0464*/ 	.word	0x00000000
        /*0468*/ 	.word	0x00031838
        /*046c*/ 	.short	0x010a
        /*046e*/ 	.byte	0xff
	.zero		1


	//   ....[51]....
        /*0470*/ 	.word	0x00005400
        /*0474*/ 	.word	0x00000002
        /*0478*/ 	.word	0x00031860
        /*047c*/ 	.short	0x010a
        /*047e*/ 	.byte	0xff
	.zero		1


	//----- nvinfo : EIATTR_NUM_MBARRIERS
	.align		4
.L_57:
        /*0480*/ 	.byte	0x03, 0x38
        /*0482*/ 	.short	0x0010


	//----- nvinfo : EIATTR_EXIT_INSTR_OFFSETS
	.align		4
        /*0484*/ 	.byte	0x04, 0x1c
        /*0486*/ 	.short	(.L_59 - .L_58)


	//   ....[0]....
.L_58:
        /*0488*/ 	.word	0x00000830


	//   ....[1]....
        /*048c*/ 	.word	0x00000e20


	//   ....[2]....
        /*0490*/ 	.word	0x00000ef0


	//   ....[3]....
        /*0494*/ 	.word	0x000018f0


	//   ....[4]....
        /*0498*/ 	.word	0x00001960


	//   ....[5]....
        /*049c*/ 	.word	0x00002e70


	//   ....[6]....
        /*04a0*/ 	.word	0x00002ed0


	//   ....[7]....
        /*04a4*/ 	.word	0x00004af0


	//   ....[8]....
        /*04a8*/ 	.word	0x00004ce0


	//----- nvinfo : EIATTR_MAX_THREADS
	.align		4
.L_59:
        /*04ac*/ 	.byte	0x04, 0x05
        /*04ae*/ 	.short	(.L_61 - .L_60)
.L_60:
        /*04b0*/ 	.word	0x00000100
        /*04b4*/ 	.word	0x00000001
        /*04b8*/ 	.word	0x00000001


	//----- nvinfo : EIATTR_CRS_STACK_SIZE
	.align		4
.L_61:
        /*04bc*/ 	.byte	0x04, 0x1e
        /*04be*/ 	.short	(.L_63 - .L_62)
.L_62:
        /*04c0*/ 	.word	0x00000000


	//----- nvinfo : EIATTR_CBANK_PARAM_SIZE
	.align		4
.L_63:
        /*04c4*/ 	.byte	0x03, 0x19
        /*04c6*/ 	.short	0x02c0


	//----- nvinfo : EIATTR_PARAM_CBANK
	.align		4
        /*04c8*/ 	.byte	0x04, 0x0a
        /*04ca*/ 	.short	(.L_65 - .L_64)
	.align		4
.L_64:
        /*04cc*/ 	.word	index@(.nv.constant0._ZN9deep_gemm24sm100_fp8_gemm_1d1d_implILN4cute4UMMA5MajorE0ELS3_0ELj0ELj24576ELj1536ELj128ELj224ELj128ELj1ELj128ELj128ELj64ELj4ELj128ELj128ELj1ELb0ELj148ELNS_8GemmTypeE0ELb0EN7cutlass10bfloat16_tENS_16EpilogueIdentityEEEvPijjj14CUtensorMap_stS9_S9_S9_S9_)
        /*04d0*/ 	.short	0x0380
        /*04d2*/ 	.short	0x02c0


	//----- nvinfo : EIATTR_SW_WAR
	.align		4
.L_65:
        /*04d4*/ 	.byte	0x04, 0x36
        /*04d6*/ 	.short	(.L_67 - .L_66)
.L_66:
        /*04d8*/ 	.word	0x00000008
.L_67:


//--------------------- .nv.compat                --------------------------
	.section	.nv.compat,"",@"SHT_CUDA_COMPAT_INFO"
	.align	4
        /*0000*/ 	.byte	0x02, 0x02, 0x02, 0x00, 0x02, 0x05, 0x05, 0x00, 0x02, 0x03, 0x01, 0x00, 0x02, 0x06, 0x01, 0x00


//--------------------- .nv.callgraph             --------------------------
	.section	.nv.callgraph,"",@"SHT_CUDA_CALLGRAPH"
	.align	4
	.sectionentsize	8
	.align		4
        /*0000*/ 	.word	0x00000000
	.align		4
        /*0004*/ 	.word	0xffffffff
	.align		4
        /*0008*/ 	.word	0x00000000
	.align		4
        /*000c*/ 	.word	0xfffffffe
	.align		4
        /*0010*/ 	.word	0x00000000
	.align		4
        /*0014*/ 	.word	0xfffffffd
	.align		4
        /*0018*/ 	.word	0x00000000
	.align		4
        /*001c*/ 	.word	0xfffffffc


//--------------------- .nv.constant4             --------------------------
	.section	.nv.constant4,"a",@progbits
	.align	8
	.align		8
.nv.constant4:
        /*0000*/ 	.dword	_ZN45_INTERNAL_0f0640f5_9_kernel_cu_55eef220_913824cuda3std3__45__cpo5beginE
	.align		8
        /*0008*/ 	.dword	_ZN45_INTERNAL_0f0640f5_9_kernel_cu_55eef220_913824cuda3std3__45__cpo3endE
	.align		8
        /*0010*/ 	.dword	_ZN45_INTERNAL_0f0640f5_9_kernel_cu_55eef220_913824cuda3std3__45__cpo6cbeginE
	.align		8
        /*0018*/ 	.dword	_ZN45_INTERNAL_0f0640f5_9_kernel_cu_55eef220_913824cuda3std3__45__cpo4cendE
	.align		8
        /*0020*/ 	.dword	_ZN45_INTERNAL_0f0640f5_9_kernel_cu_55eef220_913824cuda3std3__447_GLOBAL__N__0f0640f5_9_kernel_cu_55eef220_913826ignoreE
	.align		8
        /*0028*/ 	.dword	_ZN45_INTERNAL_0f0640f5_9_kernel_cu_55eef220_913824cuda3std3__419piecewise_constructE
	.align		8
        /*0030*/ 	.dword	_ZN45_INTERNAL_0f0640f5_9_kernel_cu_55eef220_913824cuda3std3__48in_placeE
	.align		8
        /*0038*/ 	.dword	_ZN45_INTERNAL_0f0640f5_9_kernel_cu_55eef220_913824cuda3std6ranges3__45__cpo4swapE
	.align		8
        /*0040*/ 	.dword	_ZN45_INTERNAL_0f0640f5_9_kernel_cu_55eef220_913824cuda3std6ranges3__45__cpo9iter_moveE
	.align		8
        /*0048*/ 	.dword	_ZN45_INTERNAL_0f0640f5_9_kernel_cu_55eef220_913824cute7productE
	.align		8
        /*0050*/ 	.dword	_ZN45_INTERNAL_0f0640f5_9_kernel_cu_55eef220_913824cute1_E


//--------------------- .text._ZN9deep_gemm24sm100_fp8_gemm_1d1d_implILN4cute4UMMA5MajorE0ELS3_0ELj0ELj24576ELj1536ELj128ELj224ELj128ELj1ELj128ELj128ELj64ELj4ELj128ELj128ELj1ELb0ELj148ELNS_8GemmTypeE0ELb0EN7cutlass10bfloat16_tENS_16EpilogueIdentityEEEvPijjj14CUtensorMap_stS9_S9_S9_S9_ --------------------------
	.section	.text._ZN9deep_gemm24sm100_fp8_gemm_1d1d_implILN4cute4UMMA5MajorE0ELS3_0ELj0ELj24576ELj1536ELj128ELj224ELj128ELj1ELj128ELj128ELj64ELj4ELj128ELj128ELj1ELb0ELj148ELNS_8GemmTypeE0ELb0EN7cutlass10bfloat16_tENS_16EpilogueIdentityEEEvPijjj14CUtensorMap_stS9_S9_S9_S9_,"ax",@progbits
	.align	128
        .global         _ZN9deep_gemm24sm100_fp8_gemm_1d1d_implILN4cute4UMMA5MajorE0ELS3_0ELj0ELj24576ELj1536ELj128ELj224ELj128ELj1ELj128ELj128ELj64ELj4ELj128ELj128ELj1ELb0ELj148ELNS_8GemmTypeE0ELb0EN7cutlass10bfloat16_tENS_16EpilogueIdentityEEEvPijjj14CUtensorMap_stS9_S9_S9_S9_
        .type           _ZN9deep_gemm24sm100_fp8_gemm_1d1d_implILN4cute4UMMA5MajorE0ELS3_0ELj0ELj24576ELj1536ELj128ELj224ELj128ELj1ELj128ELj128ELj64ELj4ELj128ELj128ELj1ELb0ELj148ELNS_8GemmTypeE0ELb0EN7cutlass10bfloat16_tENS_16EpilogueIdentityEEEvPijjj14CUtensorMap_stS9_S9_S9_S9_,@function
        .size           _ZN9deep_gemm24sm100_fp8_gemm_1d1d_implILN4cute4UMMA5MajorE0ELS3_0ELj0ELj24576ELj1536ELj128ELj224ELj128ELj1ELj128ELj128ELj64ELj4ELj128ELj128ELj1ELb0ELj148ELNS_8GemmTypeE0ELb0EN7cutlass10bfloat16_tENS_16EpilogueIdentityEEEvPijjj14CUtensorMap_stS9_S9_S9_S9_,(.L_x_104 - _ZN9deep_gemm24sm100_fp8_gemm_1d1d_implILN4cute4UMMA5MajorE0ELS3_0ELj0ELj24576ELj1536ELj128ELj224ELj128ELj1ELj128ELj128ELj64ELj4ELj128ELj128ELj1ELb0ELj148ELNS_8GemmTypeE0ELb0EN7cutlass10bfloat16_tENS_16EpilogueIdentityEEEvPijjj14CUtensorMap_stS9_S9_S9_S9_)
        .other          _ZN9deep_gemm24sm100_fp8_gemm_1d1d_implILN4cute4UMMA5MajorE0ELS3_0ELj0ELj24576ELj1536ELj128ELj224ELj128ELj1ELj128ELj128ELj64ELj4ELj128ELj128ELj1ELb0ELj148ELNS_8GemmTypeE0ELb0EN7cutlass10bfloat16_tENS_16EpilogueIdentityEEEvPijjj14CUtensorMap_stS9_S9_S9_S9_,@"STO_CUDA_ENTRY STV_DEFAULT"
_ZN9deep_gemm24sm100_fp8_gemm_1d1d_implILN4cute4UMMA5MajorE0ELS3_0ELj0ELj24576ELj1536ELj128ELj224ELj128ELj1ELj128ELj128ELj64ELj4ELj128ELj128ELj1ELb0ELj148ELNS_8GemmTypeE0ELb0EN7cutlass10bfloat16_tENS_16EpilogueIdentityEEEvPijjj14CUtensorMap_stS9_S9_S9_S9_:
.text._ZN9deep_gemm24sm100_fp8_gemm_1d1d_implILN4cute4UMMA5MajorE0ELS3_0ELj0ELj24576ELj1536ELj128ELj224ELj128ELj1ELj128ELj128ELj64ELj4ELj128ELj128ELj1ELb0ELj148ELNS_8GemmTypeE0ELb0EN7cutlass10bfloat16_tENS_16EpilogueIdentityEEEvPijjj14CUtensorMap_stS9_S9_S9_S9_:
[----:B------:R-:W1:Y:S01]  /*0000*/  LDC R1, c[0x0][0x37c] ;  /* 0x0000df00ff017b82 */ /* 0x000e620000000800 */
[----:B------:R-:W2:Y:S02]  /*0010*/  S2R R0, SR_TID.X ;  /* 0x0000000000007919 */ /* 0x000ea40000002100 */
[----:B--2---:R-:W-:-:S05]  /*0020*/  SHF.R.U32.HI R0, RZ, 0x5, R0 ;  /* 0x00000005ff007819 */ /* 0x004fca0000011600 */
[----:B------:R-:W2:Y:S02]  /*0030*/  SHFL.IDX PT, R3, R0, RZ, 0x1f ;  /* 0x00001fff00037589 */ /* 0x000ea400000e0000 */
[----:B--2---:R-:W-:-:S13]  /*0040*/  ISETP.NE.AND P0, PT, R3, 0x2, PT ;  /* 0x000000020300780c */ /* 0x004fda0003f05270 */
[----:B-1----:R-:W-:Y:S05]  /*0050*/  @!P0 BRA `(.L_x_0) ;  /* 0x0000000400008947 */ /* 0x002fea0003800000 */
[----:B------:R-:W-:-:S13]  /*0060*/  ISETP.NE.AND P0, PT, R3, 0x1, PT ;  /* 0x000000010300780c */ /* 0x000fda0003f05270 */
[----:B------:R-:W-:Y:S05]  /*0070*/  @!P0 BRA `(.L_x_1) ;  /* 0x0000000000608947 */ /* 0x000fea0003800000 */
[----:B------:R-:W-:-:S13]  /*0080*/  ISETP.NE.AND P0, PT, R3, RZ, PT ;  /* 0x000000ff0300720c */ /* 0x000fda0003f05270 */
[----:B------:R-:W-:Y:S05]  /*0090*/  @P0 BRA `(.L_x_2) ;  /* 0x0000000400a80947 */ /* 0x000fea0003800000 */
[----:B------:R-:W-:Y:S01]  /*00a0*/  ELECT P0, URZ, PT ;  /* 0x0000000000ff782f */ /* 0x000fe20003800000 */
[----:B------:R-:W-:-:S12]  /*00b0*/  BSSY.RECONVERGENT B0, `(.L_x_3) ;  /* 0x0000013000007945 */ /* 0x000fd80003800200 */
[----:B------:R-:W-:Y:S05]  /*00c0*/  @!P0 BRA `(.L_x_4) ;  /* 0x0000000000448947 */ /* 0x000fea0003800000 */
[----:B------:R-:W1:Y:S02]  /*00d0*/  LDCU.64 UR4, c[0x0][0x348] ;  /* 0x00006900ff0477ac */ /* 0x000e640008000a00 */
[----:B-1----:R-:W-:Y:S02]  /*00e0*/  UIADD3 UR12, UP4, UPT, UR4, 0x40, URZ ;  /* 0x00000040040c7890 */ /* 0x002fe4000ff9e0ff */
[----:B------:R-:W-:Y:S02]  /*00f0*/  UIADD3 UR10, UP3, UPT, UR4, 0xc0, URZ ;  /* 0x000000c0040a7890 */ /* 0x000fe4000ff7e0ff */
[----:B------:R-:W-:Y:S02]  /*0100*/  UIADD3 UR8, UP2, UPT, UR4, 0x140, URZ ;  /* 0x0000014004087890 */ /* 0x000fe4000ff5e0ff */
[----:B------:R-:W-:Y:S02]  /*0110*/  UIADD3 UR6, UP1, UPT, UR4, 0x1c0, URZ ;  /* 0x000001c004067890 */ /* 0x000fe4000ff3e0ff */
[----:B------:R-:W-:-:S02]  /*0120*/  UIADD3 UR4, UP0, UPT, UR4, 0x240, URZ ;  /* 0x0000024004047890 */ /* 0x000fc4000ff1e0ff */
[----:B------:R-:W-:Y:S02]  /*0130*/  UIADD3.X UR13, UPT, UPT, URZ, UR5, URZ, UP4, !UPT ;  /* 0x00000005ff0d7290 */ /* 0x000fe4000a7fe4ff */
[----:B------:R-:W-:Y:S02]  /*0140*/  UIADD3.X UR11, UPT, UPT, URZ, UR5, URZ, UP3, !UPT ;  /* 0x00000005ff0b7290 */ /* 0x000fe40009ffe4ff */
[----:B------:R-:W-:Y:S02]  /*0150*/  UIADD3.X UR9, UPT, UPT, URZ, UR5, URZ, UP2, !UPT ;  /* 0x00000005ff097290 */ /* 0x000fe400097fe4ff */
[----:B------:R-:W-:Y:S02]  /*0160*/  UIADD3.X UR7, UPT, UPT, URZ, UR5, URZ, UP1, !UPT ;  /* 0x00000005ff077290 */ /* 0x000fe40008ffe4ff */
[----:B------:R-:W-:Y:S01]  /*0170*/  UIADD3.X UR5, UPT, UPT, URZ, UR5, URZ, UP0, !UPT ;  /* 0x00000005ff057290 */ /* 0x000fe200087fe4ff */
[----:B------:R1:W-:Y:S02]  /*0180*/  UTMACCTL.PF [UR12] ;  /* 0x000000000c0079b9 */ /* 0x0003e40008040000 */
[----:B------:R1:W-:Y:S02]  /*0190*/  UTMACCTL.PF [UR10] ;  /* 0x000000000a0079b9 */ /* 0x0003e40008040000 */
[----:B------:R1:W-:Y:S02]  /*01a0*/  UTMACCTL.PF [UR8] ;  /* 0x00000000080079b9 */ /* 0x0003e40008040000 */
[----:B------:R1:W-:Y:S02]  /*01b0*/  UTMACCTL.PF [UR6] ;  /* 0x00000000060079b9 */ /* 0x0003e40008040000 */
[----:B------:R1:W-:Y:S02]  /*01c0*/  UTMACCTL.PF [UR4] ;  /* 0x00000000040079b9 */ /* 0x0003e40008040000 */
[----:B-1----:R-:W-:Y:S01]  /*01d0*/  NOP ;  /* 0x0000000000007918 */ /* 0x002fe20000000000 */
.L_x_4:
[----:B------:R-:W-:Y:S05]  /*01e0*/  BSYNC.RECONVERGENT B0 ;  /* 0x0000000000007941 */ /* 0x000fea0003800200 */
.L_x_3:
[----:B------:R-:W-:Y:S05]  /*01f0*/  BRA `(.L_x_2) ;  /* 0x0000000400507947 */ /* 0x000fea0003800000 */
.L_x_1:
[----:B------:R-:W-:Y:S01]  /*0200*/  ELECT P0, URZ, PT ;  /* 0x0000000000ff782f */ /* 0x000fe20003800000 */
[----:B------:R-:W-:-:S12]  /*0210*/  BSSY.RECONVERGENT B0, `(.L_x_5) ;  /* 0x0000023000007945 */ /* 0x000fd80003800200 */
[----:B------:R-:W-:Y:S05]  /*0220*/  @!P0 BRA `(.L_x_6) ;  /* 0x0000000000848947 */ /* 0x000fea0003800000 */
[----:B------:R-:W1:Y:S01]  /*0230*/  S2UR UR5, SR_CgaCtaId ;  /* 0x00000000000579c3 */ /* 0x000e620000008800 */
[----:B------:R-:W-:Y:S01]  /*0240*/  UMOV UR7, 0x400 ;  /* 0x0000040000077882 */ /* 0x000fe20000000000 */
[----:B------:R-:W-:Y:S01]  /*0250*/  UMOV UR6, 0x1 ;  /* 0x0000000100067882 */ /* 0x000fe20000000000 */
[----:B------:R-:W-:Y:S02]  /*0260*/  UMOV UR4, 0x20 ;  /* 0x0000002000047882 */ /* 0x000fe40000000000 */
[----:B------:R-:W-:-:S04]  /*0270*/  UIADD3 UR8, UPT, UPT, -UR4, 0x100000, URZ ;  /* 0x0010000004087890 */ /* 0x000fc8000fffe1ff */
[----:B------:R-:W-:Y:S02]  /*0280*/  USHF.L.U32 UR9, UR8, 0xb, URZ ;  /* 0x0000000b08097899 */ /* 0x000fe400080006ff */
[----:B------:R-:W-:Y:S01]  /*0290*/  USHF.L.U32 UR8, UR8, 0x1, URZ ;  /* 0x0000000108087899 */ /* 0x000fe200080006ff */
[----:B------:R-:W-:Y:S02]  /*02a0*/  UMOV UR4, 0x80 ;  /* 0x0000008000047882 */ /* 0x000fe40000000000 */
[----:B------:R-:W-:-:S04]  /*02b0*/  UIADD3 UR10, UPT, UPT, -UR4, 0x100000, URZ ;  /* 0x00100000040a7890 */ /* 0x000fc8000fffe1ff */
[----:B------:R-:W-:Y:S02]  /*02c0*/  USHF.L.U32 UR11, UR10, 0xb, URZ ;  /* 0x0000000b0a0b7899 */ /* 0x000fe400080006ff */
[----:B------:R-:W-:Y:S02]  /*02d0*/  USHF.L.U32 UR10, UR10, 0x1, URZ ;  /* 0x000000010a0a7899 */ /* 0x000fe400080006ff */
[----:B-1----:R-:W-:Y:S02]  /*02e0*/  ULEA UR5, UR5, UR7, 0x18 ;  /* 0x0000000705057291 */ /* 0x002fe4000f8ec0ff */
[----:B------:R-:W-:-:S04]  /*02f0*/  UIADD3 UR6, UPT, UPT, -UR6, 0x100000, URZ ;  /* 0x0010000006067890 */ /* 0x000fc8000fffe1ff */
[----:B------:R-:W-:Y:S02]  /*0300*/  USHF.L.U32 UR7, UR6, 0xb, URZ ;  /* 0x0000000b06077899 */ /* 0x000fe400080006ff */
[----:B------:R-:W-:Y:S01]  /*0310*/  USHF.L.U32 UR6, UR6, 0x1, URZ ;  /* 0x0000000106067899 */ /* 0x000fe200080006ff */
[----:B------:R-:W1:Y:S11]  /*0320*/  FENCE.VIEW.ASYNC.S ;  /* 0x00000000000073c6 */ /* 0x000e760000000000 */
[----:B-1----:R1:W2:Y:S01]  /*0330*/  SYNCS.EXCH.64 URZ, [UR5+0x31800], UR6 ;  /* 0x0318000605ff75b2 */ /* 0x0022a20008000100 */
[----:B------:R1:W3:Y:S01]  /*0340*/  SYNCS.EXCH.64 URZ, [UR5+0x31820], UR6 ;  /* 0x0318200605ff75b2 */ /* 0x0002e20008000100 */
[----:B------:R1:W4:Y:S01]  /*0350*/  SYNCS.EXCH.64 URZ, [UR5+0x31840], UR8 ;  /* 0x0318400805ff75b2 */ /* 0x0003220008000100 */
[----:B------:R1:W5:Y:S01]  /*0360*/  SYNCS.EXCH.64 URZ, [UR5+0x31808], UR6 ;  /* 0x0318080605ff75b2 */ /* 0x0003620008000100 */
[----:B------:R1:W1:Y:S01]  /*0370*/  SYNCS.EXCH.64 URZ, [UR5+0x31828], UR6 ;  /* 0x0318280605ff75b2 */ /* 0x0002620008000100 */
        /* <DEDUP_REMOVED lines=11> */
[----:B------:R-:W-:Y:S01]  /*0430*/  NOP ;  /* 0x0000000000007918 */ /* 0x000fe20000000000 */
.L_x_6:
[----:B-1----:R-:W-:Y:S05]  /*0440*/  BSYNC.RECONVERGENT B0 ;  /* 0x0000000000007941 */ /* 0x002fea0003800200 */
.L_x_5:
[----:B------:R-:W-:Y:S05]  /*0450*/  BRA `(.L_x_2) ;  /* 0x0000000000b87947 */ /* 0x000fea0003800000 */
.L_x_0:
[----:B------:R-:W1:Y:S01]  /*0460*/  S2UR UR6, SR_CgaCtaId ;  /* 0x00000000000679c3 */ /* 0x000e620000008800 */
[----:B------:R-:W-:Y:S01]  /*0470*/  NOP ;  /* 0x0000000000007918 */ /* 0x000fe20000000000 */
[----:B------:R-:W-:Y:S01]  /*0480*/  UMOV UR4, 0x40 ;  /* 0x0000004000047882 */ /* 0x000fe20000000000 */
[----:B------:R-:W-:Y:S01]  /*0490*/  UMOV UR5, 0x400 ;  /* 0x0000040000057882 */ /* 0x000fe20000000000 */
[----:B-1----:R-:W-:Y:S02]  /*04a0*/  ULEA UR4, UR6, UR4, 0x18 ;  /* 0x0000000406047291 */ /* 0x002fe4000f8ec0ff */
[----:B------:R-:W-:-:S07]  /*04b0*/  ULEA UR5, UR6, UR5, 0x18 ;  /* 0x0000000506057291 */ /* 0x000fce000f8ec0ff */
[----:B------:R-:W1:Y:S02]  /*04c0*/  LDS.U8 R0, [UR4] ;  /* 0x00000004ff007984 */ /* 0x000e640008000000 */
[----:B-1----:R-:W-:-:S13]  /*04d0*/  ISETP.NE.AND P0, PT, R0, RZ, PT ;  /* 0x000000ff0000720c */ /* 0x002fda0003f05270 */
[----:B------:R-:W-:Y:S05]  /*04e0*/  @P0 BRA `(.L_x_7) ;  /* 0x00000000007c0947 */ /* 0x000fea0003800000 */
[----:B------:R-:W-:-:S13]  /*04f0*/  ELECT P0, URZ, PT ;  /* 0x0000000000ff782f */ /* 0x000fda0003800000 */
[----:B------:R-:W-:Y:S05]  /*0500*/  @!P0 BRA `(.L_x_8) ;  /* 0x0000000000848947 */ /* 0x000fea0003800000 */
[----:B------:R-:W-:Y:S01]  /*0510*/  UMOV UR4, 0x10 ;  /* 0x0000001000047882 */ /* 0x000fe20000000000 */
[----:B------:R-:W-:-:S04]  /*0520*/  IMAD.MOV.U32 R2, RZ, RZ, 0xffff ;  /* 0x0000ffffff027424 */ /* 0x000fc800078e00ff */
[----:B------:R-:W-:Y:S04]  /*0530*/  DEPBAR.LE SB1, 0x36 ;  /* 0x00009d800000791a */ /* 0x000fe80000000000 */
[----:B------:R-:W1:Y:S02]  /*0540*/  UTCATOMSWS.FIND_AND_SET.ALIGN UP0, UR4, UR4 ;  /* 0x00000004000475e3 */ /* 0x000e640008000800 */
[----:B-1----:R-:W-:Y:S01]  /*0550*/  PLOP3.LUT P0, PT, PT, PT, UP0, 0x80, 0x8 ;  /* 0x000000000008781c */ /* 0x002fe20003f0f008 */
[----:B------:R-:W-:-:S03]  /*0560*/  IMAD.U32 R7, RZ, RZ, UR4 ;  /* 0x00000004ff077e24 */ /* 0x000fc6000f8e00ff */
[----:B------:R-:W-:-:S04]  /*0570*/  SEL R0, RZ, 0xffffffff, !P0 ;  /* 0xffffffffff007807 */ /* 0x000fc80004000000 */
[----:B------:R-:W-:Y:S01]  /*0580*/  ISETP.NE.AND P0, PT, R0, RZ, PT ;  /* 0x000000ff0000720c */ /* 0x000fe20003f05270 */
[----:B------:R-:W-:-:S12]  /*0590*/  IMAD.MOV.U32 R0, RZ, RZ, 0x1 ;  /* 0x00000001ff007424 */ /* 0x000fd800078e00ff */
[----:B------:R-:W-:Y:S05]  /*05a0*/  @P0 BRA `(.L_x_9) ;  /* 0x0000000000240947 */ /* 0x000fea0003800000 */
.L_x_10:
[----:B------:R-:W-:Y:S05]  /*05b0*/  NANOSLEEP 0x64 ;  /* 0x000000640000795d */ /* 0x000fea0003800000 */
[----:B------:R-:W-:-:S05]  /*05c0*/  UMOV UR4, 0x10 ;  /* 0x0000001000047882 */ /* 0x000fca0000000000 */
[----:B------:R-:W-:Y:S04]  /*05d0*/  DEPBAR.LE SB1, 0x36 ;  /* 0x00009d800000791a */ /* 0x000fe80000000000 */
[----:B------:R-:W1:Y:S02]  /*05e0*/  UTCATOMSWS.FIND_AND_SET.ALIGN UP0, UR4, UR4 ;  /* 0x00000004000475e3 */ /* 0x000e640008000800 */
[----:B-1----:R-:W-:Y:S01]  /*05f0*/  PLOP3.LUT P0, PT, PT, PT, UP0, 0x80, 0x8 ;  /* 0x000000000008781c */ /* 0x002fe20003f0f008 */
[----:B------:R-:W-:-:S03]  /*0600*/  IMAD.U32 R7, RZ, RZ, UR4 ;  /* 0x00000004ff077e24 */ /* 0x000fc6000f8e00ff */
[----:B------:R-:W-:-:S04]  /*0610*/  SEL R4, RZ, 0xffffffff, !P0 ;  /* 0xffffffffff047807 */ /* 0x000fc80004000000 */
[----:B------:R-:W-:-:S13]  /*0620*/  ISETP.NE.AND P0, PT, R4, RZ, PT ;  /* 0x000000ff0400720c */ /* 0x000fda0003f05270 */
[----:B------:R-:W-:Y:S05]  /*0630*/  @!P0 BRA `(.L_x_10) ;  /* 0xfffffffc00dc8947 */ /* 0x000fea000383ffff */
.L_x_9:
[C---:B------:R-:W-:Y:S01]  /*0640*/  VIADD R5, R7.reuse, 0x10 ;  /* 0x0000001007057836 */ /* 0x040fe20000000000 */
[----:B------:R-:W-:Y:S01]  /*0650*/  UMOV UR4, 0x50 ;  /* 0x0000005000047882 */ /* 0x000fe20000000000 */
[----:B------:R-:W-:Y:S01]  /*0660*/  SHF.L.U32 R2, R2, R7, RZ ;  /* 0x0000000702027219 */ /* 0x000fe200000006ff */
[----:B------:R-:W-:Y:S01]  /*0670*/  ULEA UR4, UR6, UR4, 0x18 ;  /* 0x0000000406047291 */ /* 0x000fe2000f8ec0ff */
[----:B------:R-:W-:Y:S01]  /*0680*/  IMAD.SHL.U32 R7, R7, 0x20, RZ ;  /* 0x0000002007077824 */ /* 0x000fe200078e00ff */
[----:B------:R-:W-:-:S04]  /*0690*/  SHF.L.U32 R5, R0, R5, RZ ;  /* 0x0000000500057219 */ /* 0x000fc800000006ff */
[----:B------:R-:W-:-:S05]  /*06a0*/  LOP3.LUT R2, R5, R2, RZ, 0xfc, !PT ;  /* 0x0000000205027212 */ /* 0x000fca00078efcff */
[----:B------:R1:W-:Y:S04]  /*06b0*/  ATOMS.OR RZ, [UR4], R2 ;  /* 0x00000002ffff798c */ /* 0x0003e8000b000004 */
[----:B------:R1:W-:Y:S01]  /*06c0*/  STS [UR5+0x31880], R7 ;  /* 0x03188007ff007988 */ /* 0x0003e20008000805 */
[----:B------:R-:W-:Y:S05]  /*06d0*/  BRA `(.L_x_8) ;  /* 0x0000000000107947 */ /* 0x000fea0003800000 */
.L_x_7:
[----:B------:R-:W-:Y:S02]  /*06e0*/  MOV R0, 0xffffffff ;  /* 0xffffffff00007802 */ /* 0x000fe40000000f00 */
[----:B------:R-:W-:-:S03]  /*06f0*/  MOV R4, 0x720 ;  /* 0x0000072000047802 */ /* 0x000fc60000000f00 */
[----:B------:R1:W-:Y:S04]  /*0700*/  STS [UR5+0x31880], R0 ;  /* 0x03188000ff007988 */ /* 0x0003e80008000805 */
[----:B-1----:R-:W-:Y:S05]  /*0710*/  CALL.REL.NOINC `($__internal_1_$__cuda_sm10x_tcgen05_guardrail_trap_phase_invalid_during_alloc) ;  /* 0x0000004c00587944 */ /* 0x002fea0003c00000 */
.L_x_8:
[----:B------:R-:W-:Y:S05]  /*0720*/  WARPSYNC.ALL ;  /* 0x0000000000007948 */ /* 0x000fea0003800000 */
[----:B------:R-:W-:Y:S01]  /*0730*/  NOP ;  /* 0x0000000000007918 */ /* 0x000fe20000000000 */
.L_x_2:
[----:B------:R-:W1:Y:S01]  /*0740*/  LDC R0, c[0x0][0x388] ;  /* 0x0000e200ff007b82 */ /* 0x000e620000000800 */
[----:B------:R-:W5:Y:S07]  /*0750*/  S2R R21, SR_LANEID ;  /* 0x0000000000157919 */ /* 0x000f6e0000000000 */
[----:B--2345:R-:W-:Y:S01]  /*0760*/  BAR.SYNC.DEFER_BLOCKING 0x0 ;  /* 0x0000000000007b1d */ /* 0x03cfe20000010000 */
[----:B------:R-:W-:Y:S02]  /*0770*/  ISETP.NE.AND P0, PT, R3, RZ, PT ;  /* 0x000000ff0300720c */ /* 0x000fe40003f05270 */
[----:B-1----:R-:W-:-:S04]  /*0780*/  IADD3 R0, PT, PT, R0, 0x7f, RZ ;  /* 0x0000007f00007810 */ /* 0x002fc80007ffe0ff */
[----:B------:R-:W-:-:S05]  /*0790*/  SHF.R.U32.HI R31, RZ, 0x7, R0 ;  /* 0x00000007ff1f7819 */ /* 0x000fca0000011600 */
[----:B------:R-:W-:Y:S02]  /*07a0*/  IMAD R22, R31, 0x6e, RZ ;  /* 0x0000006e1f167824 */ /* 0x000fe400078e02ff */
[----:B------:R-:W-:Y:S05]  /*07b0*/  @!P0 BRA `(.L_x_11) ;  /* 0x0000001000588947 */ /* 0x000fea0003800000 */
[----:B------:R-:W-:Y:S01]  /*07c0*/  ISETP.NE.AND P0, PT, R3, 0x1, PT ;  /* 0x000000010300780c */ /* 0x000fe20003f05270 */
[----:B------:R-:W1:-:S12]  /*07d0*/  S2UR UR5, SR_CgaCtaId ;  /* 0x00000000000579c3 */ /* 0x000e580000008800 */
[----:B------:R-:W-:Y:S05]  /*07e0*/  @!P0 BRA `(.L_x_12) ;  /* 0x0000000400988947 */ /* 0x000fea0003800000 */
[----:B------:R-:W-:-:S13]  /*07f0*/  ISETP.NE.AND P0, PT, R3, 0x2, PT ;  /* 0x000000020300780c */ /* 0x000fda0003f05270 */
[----:B------:R-:W-:Y:S05]  /*0800*/  @P0 BRA `(.L_x_13) ;  /* 0x0000002400a80947 */ /* 0x000fea0003800000 */
[----:B------:R-:W2:Y:S02]  /*0810*/  S2UR UR4, SR_CTAID.X ;  /* 0x00000000000479c3 */ /* 0x000ea40000002500 */
[----:B--2---:R-:W-:-:S13]  /*0820*/  ISETP.LE.U32.AND P0, PT, R22, UR4, PT ;  /* 0x0000000416007c0c */ /* 0x004fda000bf03070 */
[----:B-1----:R-:W-:Y:S05]  /*0830*/  @P0 EXIT ;  /* 0x000000000000094d */ /* 0x002fea0003800000 */
[----:B------:R-:W-:Y:S01]  /*0840*/  ULOP3.LUT UR4, URZ, UR4, URZ, 0x33, !UPT ;  /* 0x00000004ff047292 */ /* 0x000fe2000f8e33ff */
[----:B------:R-:W-:Y:S01]  /*0850*/  SHF.R.U32.HI R20, RZ, 0x3, R21 ;  /* 0x00000003ff147819 */ /* 0x000fe20000011615 */
[----:B------:R-:W-:Y:S02]  /*0860*/  HFMA2 R16, -RZ, RZ, 0, 0 ;  /* 0x00000000ff107431 */ /* 0x000fe400000001ff */
[----:B------:R-:W-:Y:S01]  /*0870*/  IMAD.MOV.U32 R15, RZ, RZ, RZ ;  /* 0x000000ffff0f7224 */ /* 0x000fe200078e00ff */
[----:B------:R-:W-:Y:S01]  /*0880*/  UMOV UR5, URZ ;  /* 0x000000ff00057c82 */ /* 0x000fe20008000000 */
[----:B------:R-:W-:Y:S01]  /*0890*/  LOP3.LUT R18, R20, 0x2, RZ, 0x3c, !PT ;  /* 0x0000000214127812 */ /* 0x000fe200078e3cff */
[----:B------:R-:W-:Y:S01]  /*08a0*/  VIADD R25, R22, UR4 ;  /* 0x0000000416197c36 */ /* 0x000fe20008000000 */
[C---:B------:R-:W-:Y:S01]  /*08b0*/  LOP3.LUT R4, R20.reuse, 0x3, RZ, 0x3c, !PT ;  /* 0x0000000314047812 */ /* 0x040fe200078e3cff */
[C---:B------:R-:W-:Y:S01]  /*08c0*/  IMAD.SHL.U32 R0, R20.reuse, 0x20, RZ ;  /* 0x0000002014007824 */ /* 0x040fe200078e00ff */
[----:B------:R-:W-:Y:S01]  /*08d0*/  LOP3.LUT R6, R20, 0x1, RZ, 0x3c, !PT ;  /* 0x0000000114067812 */ /* 0x000fe200078e3cff */
[C---:B------:R-:W-:Y:S01]  /*08e0*/  IMAD R20, R21.reuse, 0x4, R20 ;  /* 0x0000000415147824 */ /* 0x040fe200078e0214 */
[----:B------:R-:W-:Y:S01]  /*08f0*/  SHF.R.U32.HI R25, RZ, 0x2, R25 ;  /* 0x00000002ff197819 */ /* 0x000fe20000011619 */
[C---:B------:R-:W-:Y:S01]  /*0900*/  IMAD.IADD R24, R0.reuse, 0x1, R21 ;  /* 0x0000000100187824 */ /* 0x040fe200078e0215 */
[C---:B------:R-:W-:Y:S01]  /*0910*/  LOP3.LUT R2, R0.reuse, 0x20, RZ, 0x3c, !PT ;  /* 0x0000002000027812 */ /* 0x040fe200078e3cff */
[----:B------:R-:W-:Y:S01]  /*0920*/  IMAD R18, R21, 0x4, R18 ;  /* 0x0000000415127824 */ /* 0x000fe200078e0212 */
[C---:B------:R-:W-:Y:S01]  /*0930*/  LOP3.LUT R22, R0.reuse, 0x40, RZ, 0x3c, !PT ;  /* 0x0000004000167812 */ /* 0x040fe200078e3cff */
[----:B------:R-:W-:Y:S01]  /*0940*/  IMAD.HI.U32 R25, R25, 0x1bacf915, RZ ;  /* 0x1bacf91519197827 */ /* 0x000fe200078e00ff */
[----:B------:R-:W-:-:S02]  /*0950*/  LOP3.LUT R0, R0, 0x60, RZ, 0x3c, !PT ;  /* 0x0000006000007812 */ /* 0x000fc400078e3cff */
[C---:B------:R-:W-:Y:S01]  /*0960*/  LEA R19, R21.reuse, R6, 0x2 ;  /* 0x0000000615137211 */ /* 0x040fe200078e10ff */
[----:B------:R-:W-:Y:S01]  /*0970*/  IMAD R17, R21, 0x4, R4 ;  /* 0x0000000415117824 */ /* 0x000fe200078e0204 */
[----:B------:R-:W-:Y:S01]  /*0980*/  IADD3 R23, PT, PT, R2, R21, RZ ;  /* 0x0000001502177210 */ /* 0x000fe20007ffe0ff */
[----:B------:R-:W-:Y:S01]  /*0990*/  IMAD.IADD R22, R22, 0x1, R21 ;  /* 0x0000000116167824 */ /* 0x000fe200078e0215 */
[----:B------:R-:W-:Y:S01]  /*09a0*/  SHF.R.U32.HI R25, RZ, 0x2, R25 ;  /* 0x00000002ff197819 */ /* 0x000fe20000011619 */
[----:B------:R-:W-:-:S07]  /*09b0*/  IMAD.IADD R21, R0, 0x1, R21 ;  /* 0x0000000100157824 */ /* 0x000fce00078e0215 */
.L_x_17:
[----:B-1----:R-:W1:Y:S01]  /*09c0*/  S2R R0, SR_CgaCtaId ;  /* 0x0000000000007919 */ /* 0x002e620000008800 */
[----:B------:R-:W-:Y:S01]  /*09d0*/  MOV R3, 0x400 ;  /* 0x0000040000037802 */ /* 0x000fe20000000f00 */
[----:B------:R-:W-:-:S03]  /*09e0*/  UMOV UR4, URZ ;  /* 0x000000ff00047c82 */ /* 0x000fc60008000000 */
[----:B-1----:R-:W-:-:S07]  /*09f0*/  LEA R0, R0, R3, 0x18 ;  /* 0x0000000300007211 */ /* 0x002fce00078ec0ff */
.L_x_16:
[----:B-1----:R-:W-:Y:S01]  /*0a00*/  LEA R2, R15, R0, 0x3 ;  /* 0x000000000f027211 */ /* 0x002fe200078e18ff */
[----:B------:R-:W-:Y:S01]  /*0a10*/  ULOP3.LUT UP0, URZ, UR4, 0x3, URZ, 0xc0, !UPT ;  /* 0x0000000304ff7892 */ /* 0x000fe2000f80c0ff */
[----:B------:R-:W-:-:S04]  /*0a20*/  SHF.L.U32 R5, R16, 0x1f, RZ ;  /* 0x0000001f10057819 */ /* 0x000fc800000006ff */
[----:B------:R-:W1:Y:S02]  /*0a30*/  SYNCS.PHASECHK.TRANS64.TRYWAIT P0, [R2+URZ+0x31800], R5 ;  /* 0x03180005020075a7 */ /* 0x000e6400080011ff */
[----:B-1----:R-:W-:Y:S05]  /*0a40*/  @!P0 BRA `(.L_x_14) ;  /* 0x0000004000a88947 */ /* 0x002fea0003800000 */
.L_x_67:
[----:B------:R-:W-:Y:S05]  /*0a50*/  BRA.U UP0, `(.L_x_15) ;  /* 0x0000000100bc7547 */ /* 0x000fea000b800000 */
[C-C-:B------:R-:W-:Y:S02]  /*0a60*/  IMAD R26, R15.reuse, 0x200, R0.reuse ;  /* 0x000002000f1a7824 */ /* 0x140fe400078e0200 */
[----:B------:R-:W-:Y:S02]  /*0a70*/  IMAD R3, R15, 0x400, R0 ;  /* 0x000004000f037824 */ /* 0x000fe400078e0200 */
[--C-:B------:R-:W-:Y:S01]  /*0a80*/  IMAD R9, R24, 0x4, R26.reuse ;  /* 0x0000000418097824 */ /* 0x100fe200078e021a */
[-C--:B------:R-:W-:Y:S01]  /*0a90*/  LEA R8, R23, R26.reuse, 0x2 ;  /* 0x0000001a17087211 */ /* 0x080fe200078e10ff */
[--C-:B------:R-:W-:Y:S01]  /*0aa0*/  IMAD R29, R22, 0x4, R26.reuse ;  /* 0x00000004161d7824 */ /* 0x100fe200078e021a */
[-C--:B------:R-:W-:Y:S01]  /*0ab0*/  LEA R27, R21, R26.reuse, 0x2 ;  /* 0x0000001a151b7211 */ /* 0x080fe200078e10ff */
[--C-:B-1----:R-:W-:Y:S01]  /*0ac0*/  IMAD R5, R19, 0x4, R26.reuse ;  /* 0x0000000413057824 */ /* 0x102fe200078e021a */
[-C--:B------:R-:W-:Y:S01]  /*0ad0*/  LEA R6, R20, R26.reuse, 0x2 ;  /* 0x0000001a14067211 */ /* 0x080fe200078e10ff */
[----:B------:R-:W1:Y:S01]  /*0ae0*/  LDS R9, [R9+0x30000] ;  /* 0x0300000009097984 */ /* 0x000e620000000800 */
[----:B------:R-:W-:Y:S01]  /*0af0*/  LEA R4, R18, R26, 0x2 ;  /* 0x0000001a12047211 */ /* 0x000fe200078e10ff */
[----:B------:R-:W-:Y:S01]  /*0b00*/  IMAD R26, R17, 0x4, R26 ;  /* 0x00000004111a7824 */ /* 0x000fe200078e021a */
[-C--:B------:R-:W-:Y:S01]  /*0b10*/  LEA R14, R24, R3.reuse, 0x2 ;  /* 0x00000003180e7211 */ /* 0x080fe200078e10ff */
[----:B------:R-:W2:Y:S01]  /*0b20*/  LDS R8, [R8+0x30000] ;  /* 0x0300000008087984 */ /* 0x000ea20000000800 */
[--C-:B------:R-:W-:Y:S01]  /*0b30*/  IMAD R11, R23, 0x4, R3.reuse ;  /* 0x00000004170b7824 */ /* 0x100fe200078e0203 */
[----:B------:R-:W-:Y:S01]  /*0b40*/  LEA R10, R22, R3, 0x2 ;  /* 0x00000003160a7211 */ /* 0x000fe200078e10ff */
[----:B------:R-:W-:Y:S01]  /*0b50*/  IMAD R7, R21, 0x4, R3 ;  /* 0x0000000415077824 */ /* 0x000fe200078e0203 */
[----:B------:R-:W3:Y:S04]  /*0b60*/  LDS R29, [R29+0x30000] ;  /* 0x030000001d1d7984 */ /* 0x000ee80000000800 */
[----:B------:R-:W4:Y:S01]  /*0b70*/  LDS R27, [R27+0x30000] ;  /* 0x030000001b1b7984 */ /* 0x000f220000000800 */
[----:B------:R-:W-:-:S03]  /*0b80*/  NOP ;  /* 0x0000000000007918 */ /* 0x000fc60000000000 */
[----:B-1----:R1:W-:Y:S04]  /*0b90*/  STS [R6+0x30000], R9 ;  /* 0x0300000906007388 */ /* 0x0023e80000000800 */
[----:B--2---:R2:W-:Y:S04]  /*0ba0*/  STS [R5+0x30000], R8 ;  /* 0x0300000805007388 */ /* 0x0045e80000000800 */
[----:B---3--:R3:W-:Y:S04]  /*0bb0*/  STS [R4+0x30000], R29 ;  /* 0x0300001d04007388 */ /* 0x0087e80000000800 */
[----:B----4-:R-:W-:Y:S04]  /*0bc0*/  STS [R26+0x30000], R27 ;  /* 0x0300001b1a007388 */ /* 0x010fe80000000800 */
[----:B------:R-:W4:Y:S04]  /*0bd0*/  LDS R13, [R14+0x30800] ;  /* 0x030800000e0d7984 */ /* 0x000f280000000800 */
[----:B------:R-:W5:Y:S04]  /*0be0*/  LDS R12, [R11+0x30800] ;  /* 0x030800000b0c7984 */ /* 0x000f680000000800 */
[----:B------:R-:W5:Y:S01]  /*0bf0*/  LDS R9, [R10+0x30800] ;  /* 0x030800000a097984 */ /* 0x000f620000000800 */
[----:B-1----:R-:W-:-:S03]  /*0c00*/  LEA R6, R20, R3, 0x2 ;  /* 0x0000000314067211 */ /* 0x002fc600078e10ff */
[----:B------:R-:W1:Y:S01]  /*0c10*/  LDS R8, [R7+0x30800] ;  /* 0x0308000007087984 */ /* 0x000e620000000800 */
[----:B--2---:R-:W-:Y:S01]  /*0c20*/  IMAD R5, R19, 0x4, R3 ;  /* 0x0000000413057824 */ /* 0x004fe200078e0203 */
[----:B------:R-:W-:Y:S01]  /*0c30*/  NOP ;  /* 0x0000000000007918 */ /* 0x000fe20000000000 */
[-C--:B---3--:R-:W-:Y:S02]  /*0c40*/  LEA R4, R18, R3.reuse, 0x2 ;  /* 0x0000000312047211 */ /* 0x088fe400078e10ff */
[----:B------:R-:W-:Y:S01]  /*0c50*/  LEA R3, R17, R3, 0x2 ;  /* 0x0000000311037211 */ /* 0x000fe200078e10ff */
[----:B----4-:R-:W-:Y:S04]  /*0c60*/  STS [R6+0x30800], R13 ;  /* 0x0308000d06007388 */ /* 0x010fe80000000800 */
[----:B-----5:R-:W-:Y:S04]  /*0c70*/  STS [R5+0x30800], R12 ;  /* 0x0308000c05007388 */ /* 0x020fe80000000800 */
[----:B------:R-:W-:Y:S04]  /*0c80*/  STS [R4+0x30800], R9 ;  /* 0x0308000904007388 */ /* 0x000fe80000000800 */
[----:B-1----:R-:W-:Y:S04]  /*0c90*/  STS [R3+0x30800], R8 ;  /* 0x0308000803007388 */ /* 0x002fe80000000800 */
[----:B------:R-:W1:Y:S04]  /*0ca0*/  LDS R27, [R14+0x30a00] ;  /* 0x030a00000e1b7984 */ /* 0x000e680000000800 */
[----:B------:R-:W2:Y:S04]  /*0cb0*/  LDS R26, [R11+0x30a00] ;  /* 0x030a00000b1a7984 */ /* 0x000ea80000000800 */
[----:B------:R-:W3:Y:S04]  /*0cc0*/  LDS R29, [R10+0x30a00] ;  /* 0x030a00000a1d7984 */ /* 0x000ee80000000800 */
[----:B------:R-:W4:Y:S01]  /*0cd0*/  LDS R28, [R7+0x30a00] ;  /* 0x030a0000071c7984 */ /* 0x000f220000000800 */
[----:B------:R-:W-:-:S03]  /*0ce0*/  NOP ;  /* 0x0000000000007918 */ /* 0x000fc60000000000 */
[----:B-1----:R5:W-:Y:S04]  /*0cf0*/  STS [R6+0x30a00], R27 ;  /* 0x030a001b06007388 */ /* 0x002be80000000800 */
[----:B--2---:R5:W-:Y:S04]  /*0d00*/  STS [R5+0x30a00], R26 ;  /* 0x030a001a05007388 */ /* 0x004be80000000800 */
[----:B---3--:R5:W-:Y:S04]  /*0d10*/  STS [R4+0x30a00], R29 ;  /* 0x030a001d04007388 */ /* 0x008be80000000800 */
[----:B----4-:R5:W-:Y:S01]  /*0d20*/  STS [R3+0x30a00], R28 ;  /* 0x030a001c03007388 */ /* 0x010be20000000800 */
[----:B------:R1:W-:Y:S06]  /*0d30*/  MEMBAR.ALL.CTA ;  /* 0x0000000000007992 */ /* 0x0003ec0000008000 */
[----:B-1----:R-:W2:Y:S02]  /*0d40*/  FENCE.VIEW.ASYNC.S ;  /* 0x00000000000073c6 */ /* 0x002ea40000000000 */
.L_x_15:
[----:B-1----:R-:W-:Y:S01]  /*0d50*/  VIADD R2, R2, 0x31840 ;  /* 0x0003184002027836 */ /* 0x002fe20000000000 */
[C---:B------:R-:W-:Y:S01]  /*0d60*/  ISETP.NE.AND P0, PT, R15.reuse, 0x3, PT ;  /* 0x000000030f00780c */ /* 0x040fe20003f05270 */
[----:B------:R-:W-:Y:S01]  /*0d70*/  VIADD R15, R15, 0x1 ;  /* 0x000000010f0f7836 */ /* 0x000fe20000000000 */
[----:B------:R-:W-:Y:S02]  /*0d80*/  UIADD3 UR4, UPT, UPT, UR4, 0x1, URZ ;  /* 0x0000000104047890 */ /* 0x000fe4000fffe0ff */
[----:B------:R-:W-:Y:S02]  /*0d90*/  PRMT R2, RZ, 0x654, R2 ;  /* 0x00000654ff027816 */ /* 0x000fe40000000002 */
[----:B------:R-:W-:Y:S01]  /*0da0*/  SEL R15, R15, RZ, P0 ;  /* 0x000000ff0f0f7207 */ /* 0x000fe20000000000 */
[----:B------:R-:W-:Y:S01]  /*0db0*/  UISETP.NE.AND UP0, UPT, UR4, 0xc, UPT ;  /* 0x0000000c0400788c */ /* 0x000fe2000bf05270 */
[----:B--2---:R1:W-:Y:S02]  /*0dc0*/  SYNCS.ARRIVE.TRANS64.RED.A1T0 RZ, [R2+URZ], RZ ;  /* 0x000000ff02ff79a7 */ /* 0x0043e400081004ff */
[----:B------:R-:W-:-:S04]  /*0dd0*/  ISETP.NE.AND P0, PT, R15, RZ, PT ;  /* 0x000000ff0f00720c */ /* 0x000fc80003f05270 */
[----:B-----5:R-:W-:-:S04]  /*0de0*/  SEL R3, RZ, 0x1, P0 ;  /* 0x00000001ff037807 */ /* 0x020fc80000000000 */
[----:B------:R-:W-:Y:S01]  /*0df0*/  LOP3.LUT R16, R16, R3, RZ, 0x3c, !PT ;  /* 0x0000000310107212 */ /* 0x000fe200078e3cff */
[----:B------:R-:W-:Y:S06]  /*0e00*/  BRA.U UP0, `(.L_x_16) ;  /* 0xfffffff900fc7547 */ /* 0x000fec000b83ffff */
[----:B------:R-:W-:-:S13]  /*0e10*/  ISETP.NE.AND P0, PT, R25, UR5, PT ;  /* 0x0000000519007c0c */ /* 0x000fda000bf05270 */
[----:B------:R-:W-:Y:S05]  /*0e20*/  @!P0 EXIT ;  /* 0x000000000000894d */ /* 0x000fea0003800000 */
[----:B------:R-:W-:Y:S01]  /*0e30*/  UIADD3 UR5, UPT, UPT, UR5, 0x1, URZ ;  /* 0x0000000105057890 */ /* 0x000fe2000fffe0ff */
[----:B------:R-:W-:Y:S05]  /*0e40*/  BRA `(.L_x_17) ;  /* 0xfffffff800dc7947 */ /* 0x000fea000383ffff */
.L_x_12:
[----:B-1----:R-:W-:-:S09]  /*0e50*/  UISETP.NE.AND UP0, UPT, UR5, URZ, UPT ;  /* 0x000000ff0500728c */ /* 0x002fd2000bf05270 */
[----:B------:R-:W-:Y:S05]  /*0e60*/  BRA.U UP0, `(.L_x_13) ;  /* 0x0000002100107547 */ /* 0x000fea000b800000 */
[----:B------:R-:W1:Y:S01]  /*0e70*/  S2UR UR4, SR_CTAID.X ;  /* 0x00000000000479c3 */ /* 0x000e620000002500 */
[----:B------:R-:W-:Y:S02]  /*0e80*/  UMOV UR8, 0x400 ;  /* 0x0000040000087882 */ /* 0x000fe40000000000 */
[----:B------:R-:W-:-:S04]  /*0e90*/  ULEA UR8, UR5, UR8, 0x18 ;  /* 0x0000000805087291 */ /* 0x000fc8000f8ec0ff */
[----:B------:R-:W-:Y:S02]  /*0ea0*/  UIADD3 UR5, UPT, UPT, UR8, 0x14000, URZ ;  /* 0x0001400008057890 */ /* 0x000fe4000fffe0ff */
[----:B------:R-:W-:Y:S02]  /*0eb0*/  UIADD3 UR6, UPT, UPT, UR8, 0x4000, URZ ;  /* 0x0000400008067890 */ /* 0x000fe4000fffe0ff */
[----:B------:R-:W-:-:S04]  /*0ec0*/  USHF.R.U32.HI UR5, URZ, 0x4, UR5 ;  /* 0x00000004ff057899 */ /* 0x000fc80008011605 */
[----:B------:R-:W-:Y:S01]  /*0ed0*/  ULOP3.LUT UR5, UR5, 0x3fc0, URZ, 0xc0, !UPT ;  /* 0x00003fc005057892 */ /* 0x000fe2000f8ec0ff */
[----:B-1----:R-:W-:-:S13]  /*0ee0*/  ISETP.LE.U32.AND P0, PT, R22, UR4, PT ;  /* 0x0000000416007c0c */ /* 0x002fda000bf03070 */
[----:B------:R-:W-:Y:S05]  /*0ef0*/  @P0 EXIT ;  /* 0x000000000000094d */ /* 0x000fea0003800000 */
[----:B------:R-:W-:Y:S01]  /*0f00*/  ULOP3.LUT UR4, URZ, UR4, URZ, 0x33, !UPT ;  /* 0x00000004ff047292 */ /* 0x000fe2000f8e33ff */
[----:B------:R-:W-:Y:S01]  /*0f10*/  IMAD.U32 R8, RZ, RZ, UR5 ;  /* 0x00000005ff087e24 */ /* 0x000fe2000f8e00ff */
[----:B------:R-:W-:Y:S01]  /*0f20*/  USHF.R.U32.HI UR6, URZ, 0x4, UR6 ;  /* 0x00000004ff067899 */ /* 0x000fe20008011606 */
[C---:B------:R-:W-:Y:S01]  /*0f30*/  ISETP.GE.U32.AND P0, PT, R21.reuse, 0x4, PT ;  /* 0x000000041500780c */ /* 0x040fe20003f06070 */
[----:B------:R-:W-:Y:S01]  /*0f40*/  IMAD.MOV.U32 R4, RZ, RZ, RZ ;  /* 0x000000ffff047224 */ /* 0x000fe200078e00ff */
[----:B------:R-:W-:Y:S01]  /*0f50*/  UMOV UR18, URZ ;  /* 0x000000ff00127c82 */ /* 0x000fe20008000000 */
[----:B------:R-:W-:Y:S01]  /*0f60*/  VIADD R3, R22, UR4 ;  /* 0x0000000416037c36 */ /* 0x000fe20008000000 */
[----:B------:R-:W-:Y:S01]  /*0f70*/  ULOP3.LUT UR6, UR6, 0x3fc0, URZ, 0xc0, !UPT ;  /* 0x00003fc006067892 */ /* 0x000fe2000f8ec0ff */
[C---:B------:R-:W-:Y:S01]  /*0f80*/  IMAD R8, R21.reuse, 0x700, R8 ;  /* 0x0000070015087824 */ /* 0x040fe200078e0208 */
[----:B------:R-:W-:Y:S01]  /*0f90*/  UMOV UR15, URZ ;  /* 0x000000ff000f7c82 */ /* 0x000fe20008000000 */
[----:B------:R-:W-:Y:S01]  /*0fa0*/  UMOV UR7, 0x1c4 ;  /* 0x000001c400077882 */ /* 0x000fe20000000000 */
[----:B------:R-:W-:Y:S01]  /*0fb0*/  SHF.R.U32.HI R3, RZ, 0x2, R3 ;  /* 0x00000002ff037819 */ /* 0x000fe20000011603 */
[----:B------:R-:W-:Y:S01]  /*0fc0*/  UMOV UR4, 0x1c0 ;  /* 0x000001c000047882 */ /* 0x000fe20000000000 */
[----:B------:R-:W-:Y:S01]  /*0fd0*/  LEA R9, R21, UR6, 0xa ;  /* 0x0000000615097c11 */ /* 0x000fe2000f8e50ff */
[----:B------:R-:W-:Y:S01]  /*0fe0*/  UMOV UR6, 0x1c0 ;  /* 0x000001c000067882 */ /* 0x000fe20000000000 */
[----:B------:R-:W-:Y:S01]  /*0ff0*/  SEL R8, R8, RZ, !P0 ;  /* 0x000000ff08087207 */ /* 0x000fe20004000000 */
[----:B------:R-:W-:Y:S01]  /*1000*/  IMAD.HI.U32 R3, R3, 0x1bacf915, RZ ;  /* 0x1bacf91503037827 */ /* 0x000fe200078e00ff */
[----:B------:R-:W-:Y:S01]  /*1010*/  SEL R9, R9, RZ, !P0 ;  /* 0x000000ff09097207 */ /* 0x000fe20004000000 */
[----:B------:R-:W-:-:S03]  /*1020*/  UMOV UR5, 0x1c4 ;  /* 0x000001c400057882 */ /* 0x000fc60000000000 */
[----:B------:R-:W-:-:S07]  /*1030*/  SHF.R.U32.HI R3, RZ, 0x2, R3 ;  /* 0x00000002ff037819 */ /* 0x000fce0000011603 */
.L_x_24:
[----:B------:R-:W-:Y:S01]  /*1040*/  USHF.R.U32.HI UR10, URZ, 0x1, UR18 ;  /* 0x00000001ff0a7899 */ /* 0x000fe20008011612 */
[----:B------:R-:W-:Y:S01]  /*1050*/  HFMA2 R7, -RZ, RZ, 0, 5.9604644775390625e-08 ;  /* 0x00000001ff077431 */ /* 0x000fe200000001ff */
[----:B------:R-:W-:Y:S02]  /*1060*/  USHF.L.U32 UR9, UR18, 0x3, URZ ;  /* 0x0000000312097899 */ /* 0x000fe400080006ff */
[----:B------:R-:W-:Y:S02]  /*1070*/  ULOP3.LUT UR10, UR10, 0x1, URZ, 0xc, !UPT ;  /* 0x000000010a0a7892 */ /* 0x000fe4000f8e0cff */
[----:B------:R-:W-:Y:S02]  /*1080*/  ULOP3.LUT UR9, UR9, 0x8, URZ, 0xc0, !UPT ;  /* 0x0000000809097892 */ /* 0x000fe4000f8ec0ff */
[----:B------:R-:W-:Y:S02]  /*1090*/  USHF.L.U32 UR10, UR10, 0x1f, URZ ;  /* 0x0000001f0a0a7899 */ /* 0x000fe400080006ff */
[----:B------:R-:W-:-:S02]  /*10a0*/  ULOP3.LUT UR12, UR18, 0x1, URZ, 0xc0, !UPT ;  /* 0x00000001120c7892 */ /* 0x000fc4000f8ec0ff */
[----:B------:R-:W-:Y:S01]  /*10b0*/  MOV R0, UR9 ;  /* 0x0000000900007c02 */ /* 0x000fe20008000f00 */
[----:B------:R-:W-:Y:S01]  /*10c0*/  UIADD3 UR9, UPT, UPT, UR8, UR9, URZ ;  /* 0x0000000908097290 */ /* 0x000fe2000fffe0ff */
[----:B------:R-:W-:Y:S01]  /*10d0*/  MOV R5, UR10 ;  /* 0x0000000a00057c02 */ /* 0x000fe20008000f00 */
[----:B------:R-:W-:Y:S02]  /*10e0*/  UIMAD UR12, UR12, 0xe0, URZ ;  /* 0x000000e00c0c78a4 */ /* 0x000fe4000f8e02ff */
[----:B------:R-:W-:Y:S01]  /*10f0*/  UIADD3 UR11, UPT, UPT, UR9, 0x31860, URZ ;  /* 0x00031860090b7890 */ /* 0x000fe2000fffe0ff */
[----:B------:R-:W1:Y:S02]  /*1100*/  SYNCS.PHASECHK.TRANS64.TRYWAIT P0, [R0+UR8+0x31870], R5 ;  /* 0x03187005000075a7 */ /* 0x000e640008001108 */
[----:B-1----:R-:W-:Y:S09]  /*1110*/  @!P0 BRA `(.L_x_18) ;  /* 0x0000003c000c8947 */ /* 0x002ff20003800000 */
.L_x_69:
[----:B------:R-:W-:Y:S01]  /*1120*/  NOP ;  /* 0x0000000000007918 */ /* 0x000fe20000000000 */
[----:B------:R-:W-:Y:S01]  /*1130*/  UMOV UR17, 0xa ;  /* 0x0000000a00117882 */ /* 0x000fe20000000000 */
[----:B------:R-:W-:-:S05]  /*1140*/  UMOV UR16, 0xfffffff4 ;  /* 0xfffffff400107882 */ /* 0x000fca0000000000 */
.L_x_23:
[----:B------:R-:W-:Y:S01]  /*1150*/  ULEA UR13, UR15, UR8, 0x3 ;  /* 0x000000080f0d7291 */ /* 0x000fe2000f8e18ff */
[----:B-1----:R-:W-:Y:S01]  /*1160*/  SHF.L.U32 R11, R4, 0x1f, RZ ;  /* 0x0000001f040b7819 */ /* 0x002fe200000006ff */
[----:B------:R-:W-:Y:S01]  /*1170*/  UIADD3 UR14, UPT, UPT, UR16, 0xc, URZ ;  /* 0x0000000c100e7890 */ /* 0x000fe2000fffe0ff */
[----:B------:R-:W-:Y:S03]  /*1180*/  MOV R0, UR15 ;  /* 0x0000000f00007c02 */ /* 0x000fe60008000f00 */
[----:B------:R-:W-:Y:S03]  /*1190*/  ULOP3.LUT UP0, UR14, UR14, 0x2, URZ, 0xc0, !UPT ;  /* 0x000000020e0e7892 */ /* 0x000fe6000f80c0ff */
[----:B------:R-:W1:Y:S02]  /*11a0*/  SYNCS.PHASECHK.TRANS64.TRYWAIT P0, [UR13+0x31840], R11 ;  /* 0x0318400bff0075a7 */ /* 0x000e64000800110d */
[----:B-12---:R-:W-:Y:S07]  /*11b0*/  @!P0 BRA `(.L_x_19) ;  /* 0x0000003c00048947 */ /* 0x006fee0003800000 */
.L_x_71:
[----:B------:R-:W-:Y:S01]  /*11c0*/  NOP ;  /* 0x0000000000007918 */ /* 0x000fe20000000000 */
[----:B------:R-:W-:Y:S05]  /*11d0*/  BRA.U UP0, `(.L_x_20) ;  /* 0x0000000100487547 */ /* 0x000fea000b800000 */
[----:B------:R-:W-:Y:S02]  /*11e0*/  ULEA UR19, UR15, UR8, 0x9 ;  /* 0x000000080f137291 */ /* 0x000fe4000f8e48ff */
[----:B------:R-:W-:Y:S02]  /*11f0*/  ULEA UR9, UR15, UR8, 0xa ;  /* 0x000000080f097291 */ /* 0x000fe4000f8e50ff */
[----:B------:R-:W-:Y:S02]  /*1200*/  UIADD3 UR19, UPT, UPT, UR19, 0x30000, URZ ;  /* 0x0003000013137890 */ /* 0x000fe4000fffe0ff */
[----:B------:R-:W-:Y:S02]  /*1210*/  UIADD3 UR10, UPT, UPT, UR9, 0x30800, URZ ;  /* 0x00030800090a7890 */ /* 0x000fe4000fffe0ff */
[----:B------:R-:W-:Y:S02]  /*1220*/  UIADD3 UR9, UPT, UPT, UR9, 0x30a00, URZ ;  /* 0x00030a0009097890 */ /* 0x000fe4000fffe0ff */
[----:B------:R-:W-:Y:S02]  /*1230*/  USHF.R.U32.HI UR19, URZ, 0x4, UR19 ;  /* 0x00000004ff137899 */ /* 0x000fe40008011613 */
[----:B------:R-:W-:Y:S02]  /*1240*/  USHF.R.U32.HI UR10, URZ, 0x4, UR10 ;  /* 0x00000004ff0a7899 */ /* 0x000fe4000801160a */
[----:B------:R-:W-:Y:S02]  /*1250*/  USHF.R.U32.HI UR9, URZ, 0x4, UR9 ;  /* 0x00000004ff097899 */ /* 0x000fe40008011609 */
[----:B------:R-:W-:Y:S02]  /*1260*/  ULOP3.LUT UR20, UR19, 0x3fe0, URZ, 0xc0, !UPT ;  /* 0x00003fe013147892 */ /* 0x000fe4000f8ec0ff */
[----:B------:R-:W-:Y:S02]  /*1270*/  ULOP3.LUT UR22, UR10, 0x3fc0, URZ, 0xc0, !UPT ;  /* 0x00003fc00a167892 */ /* 0x000fe4000f8ec0ff */
[----:B------:R-:W-:Y:S01]  /*1280*/  ULOP3.LUT UR24, UR9, 0x3fe0, URZ, 0xc0, !UPT ;  /* 0x00003fe009187892 */ /* 0x000fe2000f8ec0ff */
[----:B------:R-:W-:Y:S01]  /*1290*/  UMOV UR21, 0x4008 ;  /* 0x0000400800157882 */ /* 0x000fe20000000000 */
[----:B------:R-:W-:Y:S01]  /*12a0*/  UMOV UR23, 0x4008 ;  /* 0x0000400800177882 */ /* 0x000fe20000000000 */
[----:B------:R-:W-:Y:S02]  /*12b0*/  UMOV UR25, 0x4008 ;  /* 0x0000400800197882 */ /* 0x000fe40000000000 */
[----:B------:R2:W-:Y:S02]  /*12c0*/  UTCCP.T.S.4x32dp128bit tmem[0x1c0], gdesc[UR20] ;  /* 0x0001c014ff0079e7 */ /* 0x0005e40009100000 */
[----:B------:R2:W-:Y:S02]  /*12d0*/  UTCCP.T.S.4x32dp128bit tmem[0x1c4], gdesc[UR22] ;  /* 0x0001c416ff0079e7 */ /* 0x0005e40009100000 */
[----:B------:R2:W-:Y:S01]  /*12e0*/  UTCCP.T.S.4x32dp128bit tmem[0x1c8], gdesc[UR24] ;  /* 0x0001c818ff0079e7 */ /* 0x0005e20009100000 */
[----:B------:R-:W-:Y:S02]  /*12f0*/  NOP ;  /* 0x0000000000007918 */ /* 0x000fe40000000000 */
.L_x_20:
[----:B------:R-:W-:Y:S01]  /*1300*/  UISETP.NE.AND UP0, UPT, UR15, 0x3, UPT ;  /* 0x000000030f00788c */ /* 0x000fe2000bf05270 */
[----:B------:R-:W-:Y:S01]  /*1310*/  SHFL.IDX PT, R5, R8, R0, 0x1f ;  /* 0x00001f0008057589 */ /* 0x000fe200000e0000 */
[----:B------:R-:W-:Y:S01]  /*1320*/  UIADD3 UR10, UPT, UPT, UR15, 0x1, URZ ;  /* 0x000000010f0a7890 */ /* 0x000fe2000fffe0ff */
[----:B------:R-:W-:Y:S03]  /*1330*/  NOP ;  /* 0x0000000000007918 */ /* 0x000fe60000000000 */
[----:B------:R-:W-:Y:S03]  /*1340*/  USEL UR10, UR10, URZ, UP0 ;  /* 0x000000ff0a0a7287 */ /* 0x000fe60008000000 */
[----:B-1----:R-:W1:Y:S01]  /*1350*/  SHFL.IDX PT, R2, R9, R0, 0x1f ;  /* 0x00001f0009027589 */ /* 0x002e6200000e0000 */
[----:B------:R-:W-:Y:S02]  /*1360*/  USHF.L.U32 UR15, UR14, 0x4, URZ ;  /* 0x000000040e0f7899 */ /* 0x000fe400080006ff */
[----:B------:R-:W-:Y:S02]  /*1370*/  ULEA UR9, UR10, UR8, 0x3 ;  /* 0x000000080a097291 */ /* 0x000fe4000f8e18ff */
[----:B------:R-:W-:Y:S01]  /*1380*/  ULEA UR14, UR14, 0x8b8, 0xd ;  /* 0x000008b80e0e7891 */ /* 0x000fe2000f8e68ff */
[----:B------:R-:W-:Y:S01]  /*1390*/  ISETP.NE.AND P0, PT, RZ, UR10, PT ;  /* 0x0000000aff007c0c */ /* 0x000fe2000bf05270 */
[----:B------:R-:W-:Y:S01]  /*13a0*/  UISETP.NE.AND UP0, UPT, UR16, -0xc, UPT ;  /* 0xfffffff41000788c */ /* 0x000fe2000bf05270 */
[----:B------:R-:W-:Y:S01]  /*13b0*/  IMAD.U32 R10, RZ, RZ, UR10 ;  /* 0x0000000aff0a7e24 */ /* 0x000fe2000f8e00ff */
[----:B------:R-:W-:Y:S02]  /*13c0*/  UPRMT UR15, UR15, 0x5410, UR14 ;  /* 0x000054100f0f7896 */ /* 0x000fe4000800000e */
[----:B------:R-:W-:Y:S01]  /*13d0*/  UIADD3 UR13, UPT, UPT, UR13, 0x31820, URZ ;  /* 0x000318200d0d7890 */ /* 0x000fe2000fffe0ff */
[----:B------:R-:W-:Y:S01]  /*13e0*/  UMOV UR14, URZ ;  /* 0x000000ff000e7c82 */ /* 0x000fe20008000000 */
[----:B--2---:R-:W-:Y:S01]  /*13f0*/  UMOV UR23, 0x40004040 ;  /* 0x4000404000177882 */ /* 0x004fe20000000000 */
[----:B------:R-:W-:Y:S01]  /*1400*/  UMOV UR21, 0x40004040 ;  /* 0x4000404000157882 */ /* 0x000fe20000000000 */
[----:B------:R-:W-:Y:S01]  /*1410*/  UMOV UR27, 0x40004040 ;  /* 0x40004040001b7882 */ /* 0x000fe20000000000 */
[----:B------:R-:W-:Y:S01]  /*1420*/  UMOV UR25, 0x40004040 ;  /* 0x4000404000197882 */ /* 0x000fe20000000000 */
[----:B------:R-:W-:Y:S01]  /*1430*/  UMOV UR31, 0x40004040 ;  /* 0x40004040001f7882 */ /* 0x000fe20000000000 */
[----:B------:R-:W-:Y:S01]  /*1440*/  UMOV UR29, 0x40004040 ;  /* 0x40004040001d7882 */ /* 0x000fe20000000000 */
[----:B------:R-:W-:Y:S01]  /*1450*/  UMOV UR35, 0x40004040 ;  /* 0x4000404000237882 */ /* 0x000fe20000000000 */
[----:B------:R-:W-:Y:S01]  /*1460*/  UMOV UR33, 0x40004040 ;  /* 0x4000404000217882 */ /* 0x000fe20000000000 */
[----:B-1----:R-:W-:Y:S02]  /*1470*/  R2UR UR22, R2 ;  /* 0x00000000021672ca */ /* 0x002fe400000e0000 */
[----:B------:R-:W-:Y:S02]  /*1480*/  R2UR UR20, R5 ;  /* 0x00000000051472ca */ /* 0x000fe400000e0000 */
[----:B------:R-:W-:Y:S04]  /*1490*/  SEL R5, RZ, 0x1, P0 ;  /* 0x00000001ff057807 */ /* 0x000fe80000000000 */
[----:B------:R-:W-:Y:S05]  /*14a0*/  LOP3.LUT R4, R4, R5, RZ, 0x3c, !PT ;  /* 0x0000000504047212 */ /* 0x000fea00078e3cff */
[----:B------:R-:W-:Y:S01]  /*14b0*/  UIADD3 UR26, UPT, UPT, UR22, 0x2, URZ ;  /* 0x00000002161a7890 */ /* 0x000fe2000fffe0ff */
[----:B------:R-:W-:Y:S01]  /*14c0*/  IMAD.U32 R13, R4, -0x80000000, RZ ;  /* 0x80000000040d7824 */ /* 0x000fe200078e00ff */
[----:B------:R-:W-:Y:S01]  /*14d0*/  UIADD3 UR24, UPT, UPT, UR20, 0x2, URZ ;  /* 0x0000000214187890 */ /* 0x000fe2000fffe0ff */
[----:B------:R1:W-:Y:S01]  /*14e0*/  UTCQMMA gdesc[UR22], gdesc[UR20], tmem[UR12], tmem[UR14], idesc[UR15], tmem[UR6], UP0 ;  /* 0x00060e1416007dea */ /* 0x0003e2000800030c */
[----:B------:R-:W-:Y:S02]  /*14f0*/  UIADD3 UR30, UPT, UPT, UR22, 0x4, URZ ;  /* 0x00000004161e7890 */ /* 0x000fe4000fffe0ff */
[----:B------:R-:W-:Y:S02]  /*1500*/  UIADD3 UR28, UPT, UPT, UR20, 0x4, URZ ;  /* 0x00000004141c7890 */ /* 0x000fe4000fffe0ff */
[----:B------:R-:W-:Y:S02]  /*1510*/  UIADD3 UR34, UPT, UPT, UR22, 0x6, URZ ;  /* 0x0000000616227890 */ /* 0x000fe4000fffe0ff */
[----:B------:R-:W-:Y:S01]  /*1520*/  UIADD3 UR32, UPT, UPT, UR20, 0x6, URZ ;  /* 0x0000000614207890 */ /* 0x000fe2000fffe0ff */
[----:B------:R1:W-:Y:S04]  /*1530*/  UTCQMMA gdesc[UR26], gdesc[UR24], tmem[UR12], tmem[UR14], idesc[UR15], tmem[UR6], UPT ;  /* 0x00060e181a007dea */ /* 0x0003e8000b80030c */
[----:B------:R1:W-:Y:S04]  /*1540*/  UTCQMMA gdesc[UR30], gdesc[UR28], tmem[UR12], tmem[UR14], idesc[UR15], tmem[UR6], UPT ;  /* 0x00060e1c1e007dea */ /* 0x0003e8000b80030c */
[----:B------:R1:W-:Y:S01]  /*1550*/  UTCQMMA gdesc[UR34], gdesc[UR32], tmem[UR12], tmem[UR14], idesc[UR15], tmem[UR6], UPT ;  /* 0x00060e2022007dea */ /* 0x0003e2000b80030c */
[----:B------:R1:W-:Y:S01]  /*1560*/  UTCBAR [UR13], URZ ;  /* 0x000000ff0d0073e9 */ /* 0x0003e200080000ff */
[----:B------:R-:W2:Y:S02]  /*1570*/  SYNCS.PHASECHK.TRANS64.TRYWAIT P0, [UR9+0x31840], R13 ;  /* 0x0318400dff0075a7 */ /* 0x000ea40008001109 */
[----:B-12---:R-:W-:Y:S05]  /*1580*/  @!P0 BRA `(.L_x_21) ;  /* 0x00000038002c8947 */ /* 0x006fea0003800000 */
.L_x_73:
[----:B------:R-:W-:Y:S01]  /*1590*/  ELECT P0, URZ, PT ;  /* 0x0000000000ff782f */ /* 0x000fe20003800000 */
[----:B------:R-:W-:Y:S01]  /*15a0*/  SHFL.IDX PT, R2, R9, R10, 0x1f ;  /* 0x00001f0a09027589 */ /* 0x000fe200000e0000 */
[----:B------:R-:W-:Y:S02]  /*15b0*/  UIADD3 UR9, UPT, UPT, UR9, 0x31820, URZ ;  /* 0x0003182009097890 */ /* 0x000fe4000fffe0ff */
[----:B------:R-:W-:Y:S05]  /*15c0*/  UISETP.NE.AND UP0, UPT, UR16, -0x2, UPT ;  /* 0xfffffffe1000788c */ /* 0x000fea000bf05270 */
[----:B-1----:R-:W1:Y:S01]  /*15d0*/  SHFL.IDX PT, R0, R8, R10, 0x1f ;  /* 0x00001f0a08007589 */ /* 0x002e6200000e0000 */
[----:B------:R-:W-:Y:S01]  /*15e0*/  NOP ;  /* 0x0000000000007918 */ /* 0x000fe20000000000 */
[----:B------:R-:W-:Y:S02]  /*15f0*/  NOP ;  /* 0x0000000000007918 */ /* 0x000fe40000000000 */
[C---:B------:R-:W-:Y:S01]  /*1600*/  @P0 IMAD.SHL.U32 R5, R7.reuse, 0x2000, RZ ;  /* 0x0000200007050824 */ /* 0x040fe200078e00ff */
[----:B------:R-:W-:Y:S01]  /*1610*/  UMOV UR21, 0x40004040 ;  /* 0x4000404000157882 */ /* 0x000fe20000000000 */
[----:B------:R-:W-:Y:S01]  /*1620*/  @P0 IMAD.SHL.U32 R6, R7, 0x10, RZ ;  /* 0x0000001007060824 */ /* 0x000fe200078e00ff */
[----:B------:R-:W-:Y:S01]  /*1630*/  UMOV UR15, 0x40004040 ;  /* 0x40004040000f7882 */ /* 0x000fe20000000000 */
[----:B------:R-:W-:Y:S01]  /*1640*/  UMOV UR27, 0x40004040 ;  /* 0x40004040001b7882 */ /* 0x000fe20000000000 */
[----:B------:R-:W-:Y:S01]  /*1650*/  @P0 LOP3.LUT R5, R5, 0x6000, RZ, 0xc0, !PT ;  /* 0x0000600005050812 */ /* 0x000fe200078ec0ff */
[----:B------:R-:W-:Y:S01]  /*1660*/  UMOV UR25, 0x40004040 ;  /* 0x4000404000197882 */ /* 0x000fe20000000000 */
[----:B------:R-:W-:Y:S01]  /*1670*/  @P0 LOP3.LUT R6, R6, 0x30, RZ, 0xc0, !PT ;  /* 0x0000003006060812 */ /* 0x000fe200078ec0ff */
[----:B------:R-:W-:Y:S01]  /*1680*/  UMOV UR31, 0x40004040 ;  /* 0x40004040001f7882 */ /* 0x000fe20000000000 */
[----:B------:R-:W-:Y:S01]  /*1690*/  @P0 LOP3.LUT R5, R5, 0x8b8, RZ, 0xfc, !PT ;  /* 0x000008b805050812 */ /* 0x000fe200078efcff */
[----:B------:R-:W-:Y:S01]  /*16a0*/  UMOV UR29, 0x40004040 ;  /* 0x40004040001d7882 */ /* 0x000fe20000000000 */
[----:B------:R-:W-:Y:S01]  /*16b0*/  UMOV UR35, 0x40004040 ;  /* 0x4000404000237882 */ /* 0x000fe20000000000 */
[----:B------:R-:W-:Y:S01]  /*16c0*/  UMOV UR33, 0x40004040 ;  /* 0x4000404000217882 */ /* 0x000fe20000000000 */
[----:B------:R-:W-:Y:S02]  /*16d0*/  @P0 PRMT R5, R6, 0x5410, R5 ;  /* 0x0000541006050816 */ /* 0x000fe40000000005 */
[----:B-1----:R-:W-:Y:S01]  /*16e0*/  R2UR UR14, R0 ;  /* 0x00000000000e72ca */ /* 0x002fe200000e0000 */
[----:B------:R-:W-:Y:S01]  /*16f0*/  @P0 IMAD.MOV.U32 R10, RZ, RZ, RZ ;  /* 0x000000ffff0a0224 */ /* 0x000fe200078e00ff */
[----:B------:R-:W-:Y:S02]  /*1700*/  @P0 R2UR UR13, R5 ;  /* 0x00000000050d02ca */ /* 0x000fe400000e0000 */
[----:B------:R-:W-:Y:S02]  /*1710*/  R2UR UR20, R2 ;  /* 0x00000000021472ca */ /* 0x000fe400000e0000 */
[----:B------:R-:W-:Y:S07]  /*1720*/  @P0 R2UR UR22, R10 ;  /* 0x000000000a1602ca */ /* 0x000fee00000e0000 */
[----:B------:R-:W-:Y:S02]  /*1730*/  UIADD3 UR24, UPT, UPT, UR14, 0x2, URZ ;  /* 0x000000020e187890 */ /* 0x000fe4000fffe0ff */
[----:B------:R-:W-:Y:S01]  /*1740*/  UIADD3 UR28, UPT, UPT, UR14, 0x4, URZ ;  /* 0x000000040e1c7890 */ /* 0x000fe2000fffe0ff */
[----:B------:R-:W-:Y:S01]  /*1750*/  IMAD.U32 R11, RZ, RZ, UR13 ;  /* 0x0000000dff0b7e24 */ /* 0x000fe2000f8e00ff */
[----:B------:R-:W-:Y:S02]  /*1760*/  UIADD3 UR26, UPT, UPT, UR20, 0x2, URZ ;  /* 0x00000002141a7890 */ /* 0x000fe4000fffe0ff */
[----:B------:R-:W-:Y:S02]  /*1770*/  UIADD3 UR30, UPT, UPT, UR20, 0x4, URZ ;  /* 0x00000004141e7890 */ /* 0x000fe4000fffe0ff */
[----:B------:R-:W-:Y:S01]  /*1780*/  @P0 R2UR UR23, R11 ;  /* 0x000000000b1702ca */ /* 0x000fe200000e0000 */
[----:B------:R-:W-:Y:S02]  /*1790*/  UIADD3 UR34, UPT, UPT, UR20, 0x6, URZ ;  /* 0x0000000614227890 */ /* 0x000fe4000fffe0ff */
[----:B------:R-:W-:Y:S10]  /*17a0*/  UIADD3 UR32, UPT, UPT, UR14, 0x6, URZ ;  /* 0x000000060e207890 */ /* 0x000ff4000fffe0ff */
[----:B------:R1:W-:Y:S01]  /*17b0*/  UTCQMMA gdesc[UR20], gdesc[UR14], tmem[UR12], tmem[UR22], idesc[UR23], tmem[UR4], UPT ;  /* 0x0004160e14007dea */ /* 0x0003e2000b80030c */
[----:B------:R1:W-:Y:S01]  /*17c0*/  UTCQMMA gdesc[UR26], gdesc[UR24], tmem[UR12], tmem[UR22], idesc[UR23], tmem[UR4], UPT ;  /* 0x000416181a007dea */ /* 0x0003e2000b80030c */
[----:B------:R1:W-:Y:S01]  /*17d0*/  UTCQMMA gdesc[UR30], gdesc[UR28], tmem[UR12], tmem[UR22], idesc[UR23], tmem[UR4], UPT ;  /* 0x0004161c1e007dea */ /* 0x0003e2000b80030c */
[----:B------:R1:W-:Y:S01]  /*17e0*/  UTCQMMA gdesc[UR34], gdesc[UR32], tmem[UR12], tmem[UR22], idesc[UR23], tmem[UR4], UPT ;  /* 0x0004162022007dea */ /* 0x0003e2000b80030c */
[----:B------:R1:W-:Y:S01]  /*17f0*/  UTCBAR [UR9], URZ ;  /* 0x000000ff090073e9 */ /* 0x0003e200080000ff */
[----:B------:R-:W-:Y:S05]  /*1800*/  BRA.U UP0, `(.L_x_22) ;  /* 0x0000000100087547 */ /* 0x000fea000b800000 */
[----:B------:R2:W-:Y:S01]  /*1810*/  UTCBAR [UR11], URZ ;  /* 0x000000ff0b0073e9 */ /* 0x0005e200080000ff */
[----:B------:R-:W-:Y:S01]  /*1820*/  NOP ;  /* 0x0000000000007918 */ /* 0x000fe20000000000 */
.L_x_22:
[----:B------:R-:W-:Y:S01]  /*1830*/  UISETP.NE.AND UP0, UPT, UR10, 0x3, UPT ;  /* 0x000000030a00788c */ /* 0x000fe2000bf05270 */
[----:B------:R-:W-:Y:S01]  /*1840*/  VIADD R7, R7, 0x2 ;  /* 0x0000000207077836 */ /* 0x000fe20000000000 */
[----:B------:R-:W-:Y:S02]  /*1850*/  UIADD3 UR10, UPT, UPT, UR10, 0x1, URZ ;  /* 0x000000010a0a7890 */ /* 0x000fe4000fffe0ff */
[----:B------:R-:W-:Y:S02]  /*1860*/  UIADD3 UR17, UPT, UPT, UR17, -0x2, URZ ;  /* 0xfffffffe11117890 */ /* 0x000fe4000fffe0ff */
[----:B-1----:R-:W-:Y:S02]  /*1870*/  USEL UR15, UR10, URZ, UP0 ;  /* 0x000000ff0a0f7287 */ /* 0x002fe40008000000 */
[----:B------:R-:W-:Y:S02]  /*1880*/  UISETP.NE.AND UP0, UPT, UR17, -0x2, UPT ;  /* 0xfffffffe1100788c */ /* 0x000fe4000bf05270 */
[----:B------:R-:W-:Y:S02]  /*1890*/  UIADD3 UR16, UPT, UPT, UR16, 0x2, URZ ;  /* 0x0000000210107890 */ /* 0x000fe4000fffe0ff */
[----:B------:R-:W-:Y:S04]  /*18a0*/  ISETP.NE.AND P0, PT, RZ, UR15, PT ;  /* 0x0000000fff007c0c */ /* 0x000fe8000bf05270 */
[----:B------:R-:W-:Y:S04]  /*18b0*/  SEL R5, RZ, 0x1, P0 ;  /* 0x00000001ff057807 */ /* 0x000fe80000000000 */
[----:B------:R-:W-:Y:S01]  /*18c0*/  LOP3.LUT R4, R4, R5, RZ, 0x3c, !PT ;  /* 0x0000000504047212 */ /* 0x000fe200078e3cff */
[----:B------:R-:W-:Y:S06]  /*18d0*/  BRA.U UP0, `(.L_x_23) ;  /* 0xfffffff9001c7547 */ /* 0x000fec000b83ffff */
[----:B------:R-:W-:-:S13]  /*18e0*/  ISETP.NE.AND P0, PT, R3, UR18, PT ;  /* 0x0000001203007c0c */ /* 0x000fda000bf05270 */
[----:B--2---:R-:W-:Y:S05]  /*18f0*/  @!P0 EXIT ;  /* 0x000000000000894d */ /* 0x004fea0003800000 */
[----:B------:R-:W-:Y:S01]  /*1900*/  UIADD3 UR18, UPT, UPT, UR18, 0x1, URZ ;  /* 0x0000000112127890 */ /* 0x000fe2000fffe0ff */
[----:B------:R-:W-:Y:S11]  /*1910*/  BRA `(.L_x_24) ;  /* 0xfffffff400c87947 */ /* 0x000ff6000383ffff */
.L_x_11:
[----:B------:R-:W-:-:S13]  /*1920*/  ELECT P0, URZ, PT ;  /* 0x0000000000ff782f */ /* 0x000fda0003800000 */
[----:B------:R-:W-:Y:S05]  /*1930*/  @!P0 BRA `(.L_x_13) ;  /* 0x00000014005c8947 */ /* 0x000fea0003800000 */
[----:B------:R-:W1:Y:S02]  /*1940*/  S2UR UR4, SR_CTAID.X ;  /* 0x00000000000479c3 */ /* 0x000e640000002500 */
[----:B-1----:R-:W-:-:S13]  /*1950*/  ISETP.LE.U32.AND P0, PT, R22, UR4, PT ;  /* 0x0000000416007c0c */ /* 0x002fda000bf03070 */
[----:B------:R-:W-:Y:S05]  /*1960*/  @P0 EXIT ;  /* 0x000000000000094d */ /* 0x000fea0003800000 */
[----:B------:R-:W1:Y:S01]  /*1970*/  S2R R0, SR_CgaCtaId ;  /* 0x0000000000007919 */ /* 0x000e620000008800 */
[----:B------:R-:W-:Y:S01]  /*1980*/  IMAD.U32 R5, RZ, RZ, UR4 ;  /* 0x00000004ff057e24 */ /* 0x000fe2000f8e00ff */
[----:B------:R-:W2:Y:S01]  /*1990*/  LDC.64 R8, c[0x0][0x348] ;  /* 0x0000d200ff087b82 */ /* 0x000ea20000000a00 */
[----:B------:R-:W-:-:S03]  /*19a0*/  IMAD.MOV.U32 R10, RZ, RZ, 0x1 ;  /* 0x00000001ff0a7424 */ /* 0x000fc600078e00ff */
[----:B------:R-:W-:Y:S02]  /*19b0*/  LOP3.LUT R3, RZ, R5, RZ, 0x33, !PT ;  /* 0x00000005ff037212 */ /* 0x000fe400078e33ff */
[----:B------:R-:W-:-:S03]  /*19c0*/  PRMT R4, R5, 0x7610, R4 ;  /* 0x0000761005047816 */ /* 0x000fc60000000004 */
[----:B------:R-:W-:Y:S01]  /*19d0*/  IMAD.IADD R2, R22, 0x1, R3 ;  /* 0x0000000116027824 */ /* 0x000fe200078e0203 */
[----:B------:R-:W-:-:S04]  /*19e0*/  MOV R3, 0x400 ;  /* 0x0000040000037802 */ /* 0x000fc80000000f00 */
[----:B------:R-:W-:-:S05]  /*19f0*/  SHF.R.U32.HI R2, RZ, 0x2, R2 ;  /* 0x00000002ff027819 */ /* 0x000fca0000011602 */
[----:B------:R-:W-:-:S05]  /*1a00*/  IMAD.HI.U32 R2, R2, 0x1bacf915, RZ ;  /* 0x1bacf91502027827 */ /* 0x000fca00078e00ff */
[----:B------:R-:W-:-:S05]  /*1a10*/  SHF.R.U32.HI R2, RZ, 0x2, R2 ;  /* 0x00000002ff027819 */ /* 0x000fca0000011602 */
[----:B------:R-:W-:Y:S01]  /*1a20*/  IMAD.MOV R2, RZ, RZ, -R2 ;  /* 0x000000ffff027224 */ /* 0x000fe200078e0a02 */
[----:B-1----:R-:W-:-:S07]  /*1a30*/  LEA R0, R0, R3, 0x18 ;  /* 0x0000000300007211 */ /* 0x002fce00078ec0ff */
.L_x_37:
[----:B------:R-:W-:Y:S01]  /*1a40*/  SHF.R.U32.HI R16, RZ, 0x5, R5 ;  /* 0x00000005ff107819 */ /* 0x000fe20000011605 */
[----:B------:R-:W-:Y:S05]  /*1a50*/  YIELD ;  /* 0x0000000000007946 */ /* 0x000fea0003800000 */
[----:B------:R-:W-:Y:S01]  /*1a60*/  IMAD.HI.U32 R16, R16, 0x4a7904b, RZ ;  /* 0x04a7904b10107827 */ /* 0x000fe200078e00ff */
[----:B------:R-:W-:-:S03]  /*1a70*/  MOV R6, 0x1b10 ;  /* 0x00001b1000067802 */ /* 0x000fc60000000f00 */
[C---:B------:R-:W-:Y:S01]  /*1a80*/  IMAD R35, R16.reuse, -0x10, R31 ;  /* 0xfffffff010237824 */ /* 0x040fe200078e021f */
[----:B------:R-:W-:-:S04]  /*1a90*/  PRMT R3, R16, 0x9910, RZ ;  /* 0x0000991010037816 */ /* 0x000fc800000000ff */
[----:B------:R-:W-:Y:S01]  /*1aa0*/  VIMNMX.U32 R35, PT, PT, R35, 0x10, PT ;  /* 0x0000001023237848 */ /* 0x000fe20003fe0000 */
[----:B------:R-:W-:-:S04]  /*1ab0*/  IMAD R3, R3, 0x6e0, RZ ;  /* 0x000006e003037824 */ /* 0x000fc800078e02ff */
[----:B------:R-:W-:-:S05]  /*1ac0*/  IMAD.MOV R13, RZ, RZ, -R3 ;  /* 0x000000ffff0d7224 */ /* 0x000fca00078e0a03 */
[----:B------:R-:W-:-:S05]  /*1ad0*/  PRMT R13, R13, 0x7710, RZ ;  /* 0x000077100d0d7816 */ /* 0x000fca00000000ff */
[----:B------:R-:W-:-:S05]  /*1ae0*/  IMAD.IADD R13, R13, 0x1, R4 ;  /* 0x000000010d0d7824 */ /* 0x000fca00078e0204 */
[----:B-12---:R-:W-:Y:S02]  /*1af0*/  LOP3.LUT R11, R13, 0xffff, RZ, 0xc0, !PT ;  /* 0x0000ffff0d0b7812 */ /* 0x006fe400078ec0ff */
[----:B--2---:R-:W-:Y:S05]  /*1b00*/  CALL.REL.NOINC `($__internal_3_$__cuda_sm20_div_u16) ;  /* 0x0000003800747944 */ /* 0x004fea0003c00000 */
[----:B------:R-:W-:Y:S01]  /*1b10*/  IMAD.U32 R3, R10, -0x80000000, RZ ;  /* 0x800000000a037824 */ /* 0x000fe200078e00ff */
[----:B------:R-:W-:Y:S01]  /*1b20*/  PRMT R35, R35, 0x9910, RZ ;  /* 0x0000991023237816 */ /* 0x000fe200000000ff */
[----:B------:R-:W-:Y:S01]  /*1b30*/  VIADD R26, R0, 0x31800 ;  /* 0x00031800001a7836 */ /* 0x000fe20000000000 */
[C---:B------:R-:W-:Y:S01]  /*1b40*/  PRMT R6, R36.reuse, 0x9910, RZ ;  /* 0x0000991024067816 */ /* 0x040fe200000000ff */
[----:B------:R-:W1:Y:S01]  /*1b50*/  SYNCS.PHASECHK.TRANS64.TRYWAIT P4, [R0+URZ+0x31820], R3 ;  /* 0x03182003000075a7 */ /* 0x000e6200080811ff */
[----:B------:R-:W-:Y:S01]  /*1b60*/  LOP3.LUT R11, R36, 0xffff, RZ, 0xc0, !PT ;  /* 0x0000ffff240b7812 */ /* 0x000fe200078ec0ff */
[----:B------:R-:W-:Y:S01]  /*1b70*/  VIADD R25, R0, 0x30000 ;  /* 0x0003000000197836 */ /* 0x000fe20000000000 */
[C---:B------:R-:W-:Y:S01]  /*1b80*/  IADD3 R36, P3, PT, R8.reuse, 0x40, RZ ;  /* 0x0000004008247810 */ /* 0x040fe20007f7e0ff */
[----:B------:R-:W-:Y:S01]  /*1b90*/  IMAD R6, R35, R6, RZ ;  /* 0x0000000623067224 */ /* 0x000fe200078e02ff */
[C---:B------:R-:W-:Y:S01]  /*1ba0*/  IADD3 R32, P1, PT, R8.reuse, 0x140, RZ ;  /* 0x0000014008207810 */ /* 0x040fe20007f3e0ff */
[----:B------:R-:W-:Y:S01]  /*1bb0*/  IMAD.MOV.U32 R23, RZ, RZ, 0xb580 ;  /* 0x0000b580ff177424 */ /* 0x000fe200078e00ff */
[C---:B------:R-:W-:Y:S01]  /*1bc0*/  IADD3 R34, P2, PT, R8.reuse, 0xc0, RZ ;  /* 0x000000c008227810 */ /* 0x040fe20007f5e0ff */
[----:B------:R-:W-:Y:S01]  /*1bd0*/  IMAD.MOV R6, RZ, RZ, -R6 ;  /* 0x000000ffff067224 */ /* 0x000fe200078e0a06 */
[----:B------:R-:W-:Y:S01]  /*1be0*/  IADD3 R28, P0, PT, R8, 0x1c0, RZ ;  /* 0x000001c0081c7810 */ /* 0x000fe20007f1e0ff */
[--C-:B------:R-:W-:Y:S01]  /*1bf0*/  IMAD.X R37, RZ, RZ, R9.reuse, P3 ;  /* 0x000000ffff257224 */ /* 0x100fe200018e0609 */
[----:B------:R-:W-:Y:S01]  /*1c00*/  IADD3 R24, PT, PT, R0, 0x30800, RZ ;  /* 0x0003080000187810 */ /* 0x000fe20007ffe0ff */
[----:B------:R-:W-:Y:S01]  /*1c10*/  IMAD R11, R11, 0xe0, RZ ;  /* 0x000000e00b0b7824 */ /* 0x000fe200078e02ff */
[----:B------:R-:W-:Y:S01]  /*1c20*/  PRMT R6, R6, 0x7710, RZ ;  /* 0x0000771006067816 */ /* 0x000fe200000000ff */
[----:B------:R-:W-:Y:S01]  /*1c30*/  IMAD.X R33, RZ, RZ, R9, P1 ;  /* 0x000000ffff217224 */ /* 0x000fe200008e0609 */
[----:B------:R-:W-:-:S02]  /*1c40*/  IADD3.X R35, PT, PT, RZ, R9, RZ, P2, !PT ;  /* 0x00000009ff237210 */ /* 0x000fc400017fe4ff */
[----:B------:R-:W-:Y:S02]  /*1c50*/  IADD3 R6, PT, PT, R13, R6, RZ ;  /* 0x000000060d067210 */ /* 0x000fe40007ffe0ff */
[----:B------:R-:W-:Y:S02]  /*1c60*/  IADD3.X R29, PT, PT, RZ, R9, RZ, P0, !PT ;  /* 0x00000009ff1d7210 */ /* 0x000fe400007fe4ff */
[----:B------:R-:W-:Y:S01]  /*1c70*/  LOP3.LUT R7, R6, 0xffff, RZ, 0xc0, !PT ;  /* 0x0000ffff06077812 */ /* 0x000fe200078ec0ff */
[----:B------:R-:W-:-:S04]  /*1c80*/  VIADD R6, R0, 0x14000 ;  /* 0x0001400000067836 */ /* 0x000fc80000000000 */
[----:B------:R-:W-:Y:S01]  /*1c90*/  IMAD R12, R16, 0x10, R7 ;  /* 0x00000010100c7824 */ /* 0x000fe200078e0207 */
[----:B------:R-:W-:Y:S01]  /*1ca0*/  IADD3 R7, PT, PT, R0, 0x4000, RZ ;  /* 0x0000400000077810 */ /* 0x000fe20007ffe0ff */
[----:B-1----:R-:W-:Y:S06]  /*1cb0*/  @!P4 BRA `(.L_x_25) ;  /* 0x00000030007cc947 */ /* 0x002fec0003800000 */
.L_x_75:
[----:B------:R-:W-:Y:S01]  /*1cc0*/  IMAD.SHL.U32 R12, R12, 0x80, RZ ;  /* 0x000000800c0c7824 */ /* 0x000fe200078e00ff */
[----:B------:R-:W-:Y:S01]  /*1cd0*/  R2UR UR13, R26 ;  /* 0x000000001a0d72ca */ /* 0x000fe200000e0000 */
[----:B------:R-:W-:Y:S01]  /*1ce0*/  UMOV UR14, URZ ;  /* 0x000000ff000e7c82 */ /* 0x000fe20008000000 */
[----:B------:R-:W-:Y:S01]  /*1cf0*/  R2UR UR28, R36 ;  /* 0x00000000241c72ca */ /* 0x000fe200000e0000 */
[----:B------:R-:W-:Y:S01]  /*1d00*/  UMOV UR20, 0x0 ;  /* 0x0000000000147882 */ /* 0x000fe20000000000 */
[----:B------:R-:W-:Y:S01]  /*1d10*/  R2UR UR29, R37 ;  /* 0x00000000251d72ca */ /* 0x000fe200000e0000 */
[----:B------:R-:W-:Y:S01]  /*1d20*/  UMOV UR21, 0x10000000 ;  /* 0x1000000000157882 */ /* 0x000fe20000000000 */
[----:B------:R-:W-:Y:S01]  /*1d30*/  R2UR UR12, R7 ;  /* 0x00000000070c72ca */ /* 0x000fe200000e0000 */
[----:B------:R-:W-:Y:S01]  /*1d40*/  UMOV UR11, URZ ;  /* 0x000000ff000b7c82 */ /* 0x000fe20008000000 */
[----:B------:R-:W-:Y:S01]  /*1d50*/  R2UR UR15, R12 ;  /* 0x000000000c0f72ca */ /* 0x000fe200000e0000 */
[----:B------:R-:W-:Y:S01]  /*1d60*/  UMOV UR18, UR14 ;  /* 0x0000000e00127c82 */ /* 0x000fe20008000000 */
        /* <DEDUP_REMOVED lines=9> */
[----:B------:R-:W-:Y:S01]  /*1e00*/  VIADD R22, R0, 0x8000 ;  /* 0x0000800000167836 */ /* 0x000fe20000000000 */
[----:B------:R-:W-:Y:S01]  /*1e10*/  R2UR UR25, R33 ;  /* 0x00000000211972ca */ /* 0x000fe200000e0000 */
[----:B------:R2:W-:Y:S01]  /*1e20*/  UTMALDG.2D [UR12], [UR28], desc[UR20] ;  /* 0x0000140c1c0075b4 */ /* 0x0005e20008009000 */
[----:B------:R-:W-:Y:S01]  /*1e30*/  R2UR UR8, R25 ;  /* 0x00000000190872ca */ /* 0x000fe200000e0000 */
[----:B------:R-:W-:Y:S01]  /*1e40*/  UMOV UR10, UR15 ;  /* 0x0000000f000a7c82 */ /* 0x000fe20008000000 */
[----:B------:R-:W-:Y:S01]  /*1e50*/  R2UR UR22, R28 ;  /* 0x000000001c1672ca */ /* 0x000fe200000e0000 */
[----:B------:R-:W-:Y:S01]  /*1e60*/  VIADD R21, R0, 0x31808 ;  /* 0x0003180800157836 */ /* 0x000fe20000000000 */
[----:B------:R-:W-:Y:S01]  /*1e70*/  R2UR UR23, R29 ;  /* 0x000000001d1772ca */ /* 0x000fe200000e0000 */
[----:B------:R-:W-:Y:S01]  /*1e80*/  UMOV UR6, UR19 ;  /* 0x0000001300067c82 */ /* 0x000fe20008000000 */
[----:B------:R-:W-:Y:S01]  /*1e90*/  R2UR UR4, R24 ;  /* 0x00000000180472ca */ /* 0x000fe200000e0000 */
[----:B------:R2:W-:Y:S01]  /*1ea0*/  UTMALDG.2D [UR16], [UR26], desc[UR20] ;  /* 0x000014101a0075b4 */ /* 0x0005e20008009000 */
[----:B------:R-:W-:-:S05]  /*1eb0*/  VIADD R20, R0, 0x1b000 ;  /* 0x0001b00000147836 */ /* 0x000fca0000000000 */
[----:B------:R2:W-:Y:S06]  /*1ec0*/  UTMALDG.2D [UR8], [UR24], desc[UR20] ;  /* 0x00001408180075b4 */ /* 0x0005ec0008009000 */
[----:B------:R2:W-:Y:S01]  /*1ed0*/  UTMALDG.2D [UR4], [UR22], desc[UR20] ;  /* 0x00001404160075b4 */ /* 0x0005e20008009000 */
[----:B------:R2:W-:Y:S01]  /*1ee0*/  SYNCS.ARRIVE.TRANS64 RZ, [R0+URZ+0x31800], R23 ;  /* 0x0318001700ff79a7 */ /* 0x0005e200080000ff */
[----:B------:R-:W3:Y:S02]  /*1ef0*/  SYNCS.PHASECHK.TRANS64.TRYWAIT P0, [R0+URZ+0x31828], R3 ;  /* 0x03182803000075a7 */ /* 0x000ee400080011ff */
[----:B--23--:R-:W-:Y:S05]  /*1f00*/  @!P0 BRA `(.L_x_26) ;  /* 0x0000003000048947 */ /* 0x00cfea0003800000 */
.L_x_77:
[----:B------:R-:W-:Y:S01]  /*1f10*/  R2UR UR9, R21 ;  /* 0x00000000150972ca */ /* 0x000fe200000e0000 */
[----:B------:R-:W-:Y:S01]  /*1f20*/  IMAD.MOV.U32 R19, RZ, RZ, 0xb000 ;  /* 0x0000b000ff137424 */ /* 0x000fe200078e00ff */
[----:B------:R-:W-:Y:S01]  /*1f30*/  R2UR UR16, R36 ;  /* 0x00000000241072ca */ /* 0x000fe200000e0000 */
[----:B------:R-:W-:Y:S01]  /*1f40*/  UMOV UR14, 0x0 ;  /* 0x00000000000e7882 */ /* 0x000fe20000000000 */
[----:B------:R-:W-:Y:S01]  /*1f50*/  R2UR UR17, R37 ;  /* 0x00000000251172ca */ /* 0x000fe200000e0000 */
[----:B------:R-:W-:Y:S01]  /*1f60*/  UMOV UR15, 0x10000000 ;  /* 0x10000000000f7882 */ /* 0x000fe20000000000 */
[----:B------:R-:W-:Y:S01]  /*1f70*/  R2UR UR11, R12 ;  /* 0x000000000c0b72ca */ /* 0x000fe200000e0000 */
[----:B------:R-:W-:Y:S01]  /*1f80*/  UMOV UR10, 0x80 ;  /* 0x00000080000a7882 */ /* 0x000fe20000000000 */
[----:B------:R-:W-:Y:S01]  /*1f90*/  R2UR UR8, R22 ;  /* 0x00000000160872ca */ /* 0x000fe200000e0000 */
[----:B------:R-:W-:Y:S01]  /*1fa0*/  UMOV UR6, 0x80 ;  /* 0x0000008000067882 */ /* 0x000fe20000000000 */
[----:B------:R-:W-:Y:S01]  /*1fb0*/  R2UR UR12, R34 ;  /* 0x00000000220c72ca */ /* 0x000fe200000e0000 */
[C---:B------:R-:W-:Y:S01]  /*1fc0*/  VIADD R18, R0.reuse, 0xc000 ;  /* 0x0000c00000127836 */ /* 0x040fe20000000000 */
[----:B------:R-:W-:Y:S01]  /*1fd0*/  R2UR UR13, R35 ;  /* 0x00000000230d72ca */ /* 0x000fe200000e0000 */
[----:B------:R-:W-:Y:S01]  /*1fe0*/  UMOV UR5, UR9 ;  /* 0x0000000900057c82 */ /* 0x000fe20008000000 */
[----:B------:R-:W-:Y:S01]  /*1ff0*/  R2UR UR7, R11 ;  /* 0x000000000b0772ca */ /* 0x000fe200000e0000 */
[----:B------:R-:W-:Y:S01]  /*2000*/  VIADD R17, R0, 0x31810 ;  /* 0x0003181000117836 */ /* 0x000fe20000000000 */
[----:B------:R-:W-:Y:S01]  /*2010*/  R2UR UR4, R20 ;  /* 0x00000000140472ca */ /* 0x000fe200000e0000 */
[----:B------:R-:W-:-:S04]  /*2020*/  VIADD R16, R0, 0x22000 ;  /* 0x0002200000107836 */ /* 0x000fc80000000000 */
[----:B------:R2:W-:Y:S08]  /*2030*/  UTMALDG.2D [UR8], [UR16], desc[UR14] ;  /* 0x00000e08100075b4 */ /* 0x0005f00008009000 */
[----:B------:R2:W-:Y:S01]  /*2040*/  UTMALDG.2D [UR4], [UR12], desc[UR14] ;  /* 0x00000e040c0075b4 */ /* 0x0005e20008009000 */
[----:B------:R2:W-:Y:S01]  /*2050*/  SYNCS.ARRIVE.TRANS64 RZ, [R0+URZ+0x31808], R19 ;  /* 0x0318081300ff79a7 */ /* 0x0005e200080000ff */
[----:B------:R-:W3:Y:S02]  /*2060*/  SYNCS.PHASECHK.TRANS64.TRYWAIT P0, [R0+URZ+0x31830], R3 ;  /* 0x03183003000075a7 */ /* 0x000ee400080011ff */
[----:B--23--:R-:W-:Y:S05]  /*2070*/  @!P0 BRA `(.L_x_27) ;  /* 0x0000002c00c48947 */ /* 0x00cfea0003800000 */
.L_x_79:
        /* <DEDUP_REMOVED lines=9> */
[----:B-1----:R-:W-:Y:S01]  /*2110*/  VIADD R15, R0, 0x10000 ;  /* 0x00010000000f7836 */ /* 0x002fe20000000000 */
[----:B------:R-:W-:Y:S01]  /*2120*/  R2UR UR12, R34 ;  /* 0x00000000220c72ca */ /* 0x000fe200000e0000 */
[C---:B------:R-:W-:Y:S01]  /*2130*/  VIADD R14, R0.reuse, 0x31818 ;  /* 0x00031818000e7836 */ /* 0x040fe20000000000 */
[----:B------:R-:W-:Y:S01]  /*2140*/  R2UR UR13, R35 ;  /* 0x00000000230d72ca */ /* 0x000fe200000e0000 */
[----:B------:R-:W-:Y:S01]  /*2150*/  UMOV UR5, UR9 ;  /* 0x0000000900057c82 */ /* 0x000fe20008000000 */
[----:B------:R-:W-:Y:S01]  /*2160*/  R2UR UR7, R11 ;  /* 0x000000000b0772ca */ /* 0x000fe200000e0000 */
[----:B------:R-:W-:Y:S01]  /*2170*/  VIADD R13, R0, 0x29000 ;  /* 0x00029000000d7836 */ /* 0x000fe20000000000 */
[----:B------:R-:W-:-:S05]  /*2180*/  R2UR UR4, R16 ;  /* 0x00000000100472ca */ /* 0x000fca00000e0000 */
[----:B------:R1:W-:Y:S08]  /*2190*/  UTMALDG.2D [UR8], [UR16], desc[UR14] ;  /* 0x00000e08100075b4 */ /* 0x0003f00008009000 */
[----:B------:R1:W-:Y:S01]  /*21a0*/  UTMALDG.2D [UR4], [UR12], desc[UR14] ;  /* 0x00000e040c0075b4 */ /* 0x0003e20008009000 */
[----:B------:R1:W-:Y:S01]  /*21b0*/  SYNCS.ARRIVE.TRANS64 RZ, [R0+URZ+0x31810], R19 ;  /* 0x0318101300ff79a7 */ /* 0x0003e200080000ff */
[----:B------:R-:W2:Y:S02]  /*21c0*/  SYNCS.PHASECHK.TRANS64.TRYWAIT P0, [R0+URZ+0x31838], R3 ;  /* 0x03183803000075a7 */ /* 0x000ea400080011ff */
[----:B-12---:R-:W-:Y:S05]  /*21d0*/  @!P0 BRA `(.L_x_28) ;  /* 0x0000002c00888947 */ /* 0x006fea0003800000 */
.L_x_81:
        /* <DEDUP_REMOVED lines=8> */
[----:B------:R-:W-:Y:S02]  /*2260*/  R2UR UR8, R15 ;  /* 0x000000000f0872ca */ /* 0x000fe400000e0000 */
[----:B------:R-:W-:-:S02]  /*2270*/  R2UR UR12, R34 ;  /* 0x00000000220c72ca */ /* 0x000fc400000e0000 */
[----:B------:R-:W-:Y:S01]  /*2280*/  R2UR UR13, R35 ;  /* 0x00000000230d72ca */ /* 0x000fe200000e0000 */
[----:B------:R-:W-:Y:S01]  /*2290*/  UMOV UR5, UR9 ;  /* 0x0000000900057c82 */ /* 0x000fe20008000000 */
[----:B------:R-:W-:Y:S02]  /*22a0*/  R2UR UR7, R11 ;  /* 0x000000000b0772ca */ /* 0x000fe400000e0000 */
[----:B------:R-:W-:Y:S02]  /*22b0*/  R2UR UR4, R13 ;  /* 0x000000000d0472ca */ /* 0x000fe400000e0000 */
[----:B------:R-:W-:-:S03]  /*22c0*/  LOP3.LUT R10, R10, 0x1, RZ, 0x3c, !PT ;  /* 0x000000010a0a7812 */ /* 0x000fc600078e3cff */
[----:B------:R2:W-:Y:S02]  /*22d0*/  UTMALDG.2D [UR8], [UR16], desc[UR14] ;  /* 0x00000e08100075b4 */ /* 0x0005e40008009000 */
[----:B------:R-:W-:-:S06]  /*22e0*/  IMAD.U32 R27, R10, -0x80000000, RZ ;  /* 0x800000000a1b7824 */ /* 0x000fcc00078e00ff */
[----:B------:R2:W-:Y:S01]  /*22f0*/  UTMALDG.2D [UR4], [UR12], desc[UR14] ;  /* 0x00000e040c0075b4 */ /* 0x0005e20008009000 */
[----:B------:R2:W-:Y:S01]  /*2300*/  SYNCS.ARRIVE.TRANS64 RZ, [R0+URZ+0x31818], R19 ;  /* 0x0318181300ff79a7 */ /* 0x0005e200080000ff */
[----:B------:R-:W3:Y:S02]  /*2310*/  SYNCS.PHASECHK.TRANS64.TRYWAIT P0, [R0+URZ+0x31820], R27 ;  /* 0x0318201b000075a7 */ /* 0x000ee400080011ff */
[----:B--23--:R-:W-:Y:S05]  /*2320*/  @!P0 BRA `(.L_x_29) ;  /* 0x0000002c00508947 */ /* 0x00cfea0003800000 */
.L_x_83:
        /* <DEDUP_REMOVED lines=13> */
[----:B------:R-:W-:Y:S01]  /*2400*/  UMOV UR13, UR17 ;  /* 0x00000011000d7c82 */ /* 0x000fe20008000000 */
[----:B------:R-:W-:Y:S01]  /*2410*/  R2UR UR12, R6 ;  /* 0x00000000060c72ca */ /* 0x000fe200000e0000 */
[----:B------:R-:W-:Y:S01]  /*2420*/  UMOV UR9, UR17 ;  /* 0x0000001100097c82 */ /* 0x000fe20008000000 */
[----:B------:R-:W-:Y:S01]  /*2430*/  R2UR UR15, R11 ;  /* 0x000000000b0f72ca */ /* 0x000fe200000e0000 */
[----:B------:R-:W-:Y:S01]  /*2440*/  UMOV UR5, UR17 ;  /* 0x0000001100057c82 */ /* 0x000fe20008000000 */
[----:B------:R-:W-:-:S02]  /*2450*/  R2UR UR22, R32 ;  /* 0x00000000201672ca */ /* 0x000fc400000e0000 */
[----:B------:R-:W-:Y:S01]  /*2460*/  R2UR UR23, R33 ;  /* 0x00000000211772ca */ /* 0x000fe200000e0000 */
[----:B------:R2:W-:Y:S01]  /*2470*/  UTMALDG.2D [UR16], [UR28], desc[UR24] ;  /* 0x000018101c0075b4 */ /* 0x0005e20008009000 */
[----:B------:R-:W-:Y:S01]  /*2480*/  R2UR UR8, R25 ;  /* 0x00000000190872ca */ /* 0x000fe200000e0000 */
[----:B------:R-:W-:Y:S01]  /*2490*/  UMOV UR10, UR19 ;  /* 0x00000013000a7c82 */ /* 0x000fe20008000000 */
[----:B------:R-:W-:Y:S02]  /*24a0*/  R2UR UR20, R28 ;  /* 0x000000001c1472ca */ /* 0x000fe400000e0000 */
[----:B------:R-:W-:Y:S02]  /*24b0*/  R2UR UR21, R29 ;  /* 0x000000001d1572ca */ /* 0x000fe400000e0000 */
[----:B------:R-:W-:Y:S01]  /*24c0*/  R2UR UR4, R24 ;  /* 0x00000000180472ca */ /* 0x000fe200000e0000 */
[----:B------:R2:W-:Y:S01]  /*24d0*/  UTMALDG.2D [UR12], [UR26], desc[UR24] ;  /* 0x0000180c1a0075b4 */ /* 0x0005e20008009000 */
[----:B------:R-:W-:-:S05]  /*24e0*/  UMOV UR6, UR15 ;  /* 0x0000000f00067c82 */ /* 0x000fca0008000000 */
[----:B------:R2:W-:Y:S06]  /*24f0*/  UTMALDG.2D [UR8], [UR22], desc[UR24] ;  /* 0x00001808160075b4 */ /* 0x0005ec0008009000 */
[----:B------:R2:W-:Y:S01]  /*2500*/  UTMALDG.2D [UR4], [UR20], desc[UR24] ;  /* 0x00001804140075b4 */ /* 0x0005e20008009000 */
[----:B------:R2:W-:Y:S01]  /*2510*/  SYNCS.ARRIVE.TRANS64 RZ, [R0+URZ+0x31800], R23 ;  /* 0x0318001700ff79a7 */ /* 0x0005e200080000ff */
[----:B------:R-:W3:Y:S02]  /*2520*/  SYNCS.PHASECHK.TRANS64.TRYWAIT P0, [R0+URZ+0x31828], R27 ;  /* 0x0318281b000075a7 */ /* 0x000ee400080011ff */
[----:B--23--:R-:W-:Y:S05]  /*2530*/  @!P0 BRA `(.L_x_30) ;  /* 0x0000002800e88947 */ /* 0x00cfea0003800000 */
.L_x_85:
        /* <DEDUP_REMOVED lines=13> */
[----:B------:R-:W-:-:S05]  /*2610*/  R2UR UR7, R11 ;  /* 0x000000000b0772ca */ /* 0x000fca00000e0000 */
[----:B------:R2:W-:Y:S08]  /*2620*/  UTMALDG.2D [UR8], [UR16], desc[UR14] ;  /* 0x00000e08100075b4 */ /* 0x0005f00008009000 */
[----:B------:R2:W-:Y:S01]  /*2630*/  UTMALDG.2D [UR4], [UR12], desc[UR14] ;  /* 0x00000e040c0075b4 */ /* 0x0005e20008009000 */
[----:B------:R2:W-:Y:S01]  /*2640*/  SYNCS.ARRIVE.TRANS64 RZ, [R0+URZ+0x31808], R19 ;  /* 0x0318081300ff79a7 */ /* 0x0005e200080000ff */
[----:B------:R-:W3:Y:S02]  /*2650*/  SYNCS.PHASECHK.TRANS64.TRYWAIT P0, [R0+URZ+0x31830], R27 ;  /* 0x0318301b000075a7 */ /* 0x000ee400080011ff */
[----:B--23--:R-:W-:Y:S05]  /*2660*/  @!P0 BRA `(.L_x_31) ;  /* 0x0000002800b88947 */ /* 0x00cfea0003800000 */
.L_x_87:
        /* <DEDUP_REMOVED lines=19> */
.L_x_89:
        /* <DEDUP_REMOVED lines=19> */
.L_x_91:
        /* <DEDUP_REMOVED lines=33> */
.L_x_93:
        /* <DEDUP_REMOVED lines=17> */
[----:B------:R-:W4:Y:S02]  /*2bf0*/  SYNCS.PHASECHK.TRANS64.TRYWAIT P0, [R0+URZ+0x31830], R3 ;  /* 0x03183003000075a7 */ /* 0x000f2400080011ff */
[----:B---34-:R-:W-:Y:S05]  /*2c00*/  @!P0 BRA `(.L_x_35) ;  /* 0x0000002400c08947 */ /* 0x018fea0003800000 */
.L_x_95:
        /* <DEDUP_REMOVED lines=19> */
.L_x_97:
[----:B------:R-:W-:Y:S01]  /*2d40*/  VIADD R2, R2, 0x1 ;  /* 0x0000000102027836 */ /* 0x000fe20000000000 */
        /* <DEDUP_REMOVED lines=14> */
[----:B------:R-:W-:-:S03]  /*2e30*/  ISETP.NE.AND P0, PT, R2, 0x1, PT ;  /* 0x000000010200780c */ /* 0x000fc60003f05270 */
[----:B------:R3:W-:Y:S08]  /*2e40*/  UTMALDG.2D [UR8], [UR16], desc[UR14] ;  /* 0x00000e08100075b4 */ /* 0x0007f00008009000 */
[----:B------:R3:W-:Y:S01]  /*2e50*/  UTMALDG.2D [UR4], [UR12], desc[UR14] ;  /* 0x00000e040c0075b4 */ /* 0x0007e20008009000 */
[----:B------:R3:W-:Y:S02]  /*2e60*/  SYNCS.ARRIVE.TRANS64 RZ, [R0+URZ+0x31818], R19 ;  /* 0x0318181300ff79a7 */ /* 0x0007e400080000ff */
[----:B---3--:R-:W-:Y:S05]  /*2e70*/  @!P0 EXIT ;  /* 0x000000000000894d */ /* 0x008fea0003800000 */
[----:B------:R-:W-:Y:S02]  /*2e80*/  IADD3 R4, PT, PT, R4, 0x94, RZ ;  /* 0x0000009404047810 */ /* 0x000fe40007ffe0ff */
[----:B------:R-:W-:Y:S01]  /*2e90*/  IADD3 R5, PT, PT, R5, 0x94, RZ ;  /* 0x0000009405057810 */ /* 0x000fe20007ffe0ff */
[----:B------:R-:W-:Y:S06]  /*2ea0*/  BRA `(.L_x_37) ;  /* 0xffffffe800e47947 */ /* 0x000fec000383ffff */
.L_x_13:
[----:B------:R-:W-:-:S04]  /*2eb0*/  LOP3.LUT R0, R3, 0xfffffffc, RZ, 0xc0, !PT ;  /* 0xfffffffc03007812 */ /* 0x000fc800078ec0ff */
[----:B------:R-:W-:-:S13]  /*2ec0*/  ISETP.NE.AND P0, PT, R0, 0x4, PT ;  /* 0x000000040000780c */ /* 0x000fda0003f05270 */
[----:B-1----:R-:W-:Y:S05]  /*2ed0*/  @P0 EXIT ;  /* 0x000000000000094d */ /* 0x002fea0003800000 */
[----:B------:R-:W1:Y:S01]  /*2ee0*/  S2R R0, SR_CgaCtaId ;  /* 0x0000000000007919 */ /* 0x000e620000008800 */
[----:B------:R-:W-:-:S04]  /*2ef0*/  MOV R5, 0x400 ;  /* 0x0000040000057802 */ /* 0x000fc80000000f00 */
[----:B-1----:R-:W-:-:S05]  /*2f00*/  LEA R0, R0, R5, 0x18 ;  /* 0x0000000500007211 */ /* 0x002fca00078ec0ff */
[----:B------:R-:W1:Y:S02]  /*2f10*/  LDS R2, [R0+0x31880] ;  /* 0x0318800000027984 */ /* 0x000e640000000800 */
[----:B-1----:R-:W-:-:S13]  /*2f20*/  ISETP.NE.AND P0, PT, R2, RZ, PT ;  /* 0x000000ff0200720c */ /* 0x002fda0003f05270 */
[----:B------:R-:W-:Y:S05]  /*2f30*/  @!P0 BRA `(.L_x_38) ;  /* 0x0000000000048947 */ /* 0x000fea0003800000 */
[----:B------:R-:W-:Y:S05]  /*2f40*/  BPT.TRAP 0x1 ;  /* 0x000000040000795c */ /* 0x000fea0000300000 */
.L_x_38:
[----:B------:R-:W1:Y:S01]  /*2f50*/  S2UR UR4, SR_CTAID.X ;  /* 0x00000000000479c3 */ /* 0x000e620000002500 */
[----:B------:R-:W-:Y:S02]  /*2f60*/  IADD3 R3, PT, PT, R3, -0x4, RZ ;  /* 0xfffffffc03037810 */ /* 0x000fe40007ffe0ff */
[----:B-1----:R-:W-:-:S13]  /*2f70*/  ISETP.LE.U32.AND P0, PT, R22, UR4, PT ;  /* 0x0000000416007c0c */ /* 0x002fda000bf03070 */
[----:B------:R-:W-:Y:S05]  /*2f80*/  @P0 BRA `(.L_x_39) ;  /* 0x0000001800d40947 */ /* 0x000fea0003800000 */
[----:B------:R-:W-:Y:S01]  /*2f90*/  IMAD.U32 R29, RZ, RZ, UR4 ;  /* 0x00000004ff1d7e24 */ /* 0x000fe2000f8e00ff */
[----:B------:R-:W-:Y:S01]  /*2fa0*/  MOV R20, 0xffffffff ;  /* 0xffffffff00147802 */ /* 0x000fe20000000f00 */
[----:B------:R-:W-:Y:S02]  /*2fb0*/  IMAD.SHL.U32 R2, R21, 0x4, RZ ;  /* 0x0000000415027824 */ /* 0x000fe400078e00ff */
[----:B------:R-:W-:Y:S01]  /*2fc0*/  IMAD.SHL.U32 R30, R3, 0x800, RZ ;  /* 0x00000800031e7824 */ /* 0x000fe200078e00ff */
[----:B------:R-:W-:Y:S01]  /*2fd0*/  LOP3.LUT R5, RZ, R29, RZ, 0x33, !PT ;  /* 0x0000001dff057212 */ /* 0x000fe200078e33ff */
[C---:B------:R-:W-:Y:S01]  /*2fe0*/  VIADD R26, R2.reuse, 0x1 ;  /* 0x00000001021a7836 */ /* 0x040fe20000000000 */
[----:B------:R-:W-:Y:S01]  /*2ff0*/  SHF.R.U32.HI R28, RZ, 0x3, R2 ;  /* 0x00000003ff1c7819 */ /* 0x000fe20000011602 */
[C---:B------:R-:W-:Y:S01]  /*3000*/  VIADD R4, R2.reuse, 0x2 ;  /* 0x0000000202047836 */ /* 0x040fe20000000000 */
[----:B------:R-:W-:Y:S01]  /*3010*/  IADD3 R24, PT, PT, R2, 0x3, RZ ;  /* 0x0000000302187810 */ /* 0x000fe20007ffe0ff */
[----:B------:R-:W-:Y:S01]  /*3020*/  IMAD.IADD R22, R22, 0x1, R5 ;  /* 0x0000000116167824 */ /* 0x000fe200078e0205 */
[----:B------:R-:W-:Y:S01]  /*3030*/  LOP3.LUT R5, R28, 0x3, RZ, 0xc0, !PT ;  /* 0x000000031c057812 */ /* 0x000fe200078ec0ff */
[----:B------:R-:W-:Y:S01]  /*3040*/  IMAD.MOV.U32 R21, RZ, RZ, RZ ;  /* 0x000000ffff157224 */ /* 0x000fe200078e00ff */
[----:B------:R-:W-:-:S02]  /*3050*/  PRMT R23, R29, 0x7610, R23 ;  /* 0x000076101d177816 */ /* 0x000fc40000000017 */
[----:B------:R-:W-:Y:S02]  /*3060*/  SHF.R.U32.HI R22, RZ, 0x2, R22 ;  /* 0x00000002ff167819 */ /* 0x000fe40000011616 */
[C---:B------:R-:W-:Y:S02]  /*3070*/  LOP3.LUT R26, R5.reuse, 0x5, R26, 0x78, !PT ;  /* 0x00000005051a7812 */ /* 0x040fe400078e781a */
[C---:B------:R-:W-:Y:S01]  /*3080*/  LOP3.LUT R25, R5.reuse, 0x6, R4, 0x78, !PT ;  /* 0x0000000605197812 */ /* 0x040fe200078e7804 */
[----:B------:R-:W-:Y:S01]  /*3090*/  IMAD.HI.U32 R22, R22, 0x1bacf915, RZ ;  /* 0x1bacf91516167827 */ /* 0x000fe200078e00ff */
[C---:B------:R-:W-:Y:S02]  /*30a0*/  LOP3.LUT R27, R5.reuse, 0x4, R2, 0xf8, !PT ;  /* 0x00000004051b7812 */ /* 0x040fe400078ef802 */
[----:B------:R-:W-:Y:S02]  /*30b0*/  LOP3.LUT R24, R5, 0x7, R24, 0x78, !PT ;  /* 0x0000000705187812 */ /* 0x000fe400078e7818 */
[----:B------:R-:W-:-:S05]  /*30c0*/  SHF.R.U32.HI R22, RZ, 0x2, R22 ;  /* 0x00000002ff167819 */ /* 0x000fca0000011616 */
[----:B------:R-:W-:-:S07]  /*30d0*/  IMAD.MOV R22, RZ, RZ, -R22 ;  /* 0x000000ffff167224 */ /* 0x000fce00078e0a16 */
.L_x_62:
[----:B------:R-:W-:Y:S01]  /*30e0*/  VIADD R20, R20, 0x1 ;  /* 0x0000000114147836 */ /* 0x000fe20000000000 */
[----:B------:R-:W-:Y:S05]  /*30f0*/  YIELD ;  /* 0x0000000000007946 */ /* 0x000fea0003800000 */
[----:B--2---:R-:W-:Y:S01]  /*3100*/  IMAD.SHL.U32 R7, R20, 0x8, RZ ;  /* 0x0000000814077824 */ /* 0x004fe200078e00ff */
[----:B------:R-:W-:Y:S01]  /*3110*/  SHF.R.U32.HI R5, RZ, 0x1, R20 ;  /* 0x00000001ff057819 */ /* 0x000fe20000011614 */
[----:B------:R-:W-:Y:S01]  /*3120*/  VIADD R22, R22, 0x1 ;  /* 0x0000000116167836 */ /* 0x000fe20000000000 */
[----:B------:R-:W-:Y:S02]  /*3130*/  SHF.R.U32.HI R40, RZ, 0x5, R29 ;  /* 0x00000005ff287819 */ /* 0x000fe4000001161d */
[----:B------:R-:W-:-:S02]  /*3140*/  LOP3.LUT R7, R7, 0x8, RZ, 0xc0, !PT ;  /* 0x0000000807077812 */ /* 0x000fc400078ec0ff */
[----:B------:R-:W-:Y:S01]  /*3150*/  LOP3.LUT R5, R5, 0x1, RZ, 0xc0, !PT ;  /* 0x0000000105057812 */ /* 0x000fe200078ec0ff */
[----:B------:R-:W-:Y:S01]  /*3160*/  IMAD.HI.U32 R40, R40, 0x4a7904b, RZ ;  /* 0x04a7904b28287827 */ /* 0x000fe200078e00ff */
[----:B------:R-:W-:Y:S02]  /*3170*/  ISETP.NE.AND P1, PT, R3, RZ, PT ;  /* 0x000000ff0300720c */ /* 0x000fe40003f25270 */
[----:B------:R-:W-:Y:S01]  /*3180*/  SHF.L.U32 R5, R5, 0x1f, RZ ;  /* 0x0000001f05057819 */ /* 0x000fe200000006ff */
[----:B------:R-:W-:Y:S01]  /*3190*/  IMAD.IADD R2, R0, 0x1, R7 ;  /* 0x0000000100027824 */ /* 0x000fe200078e0207 */
[C---:B------:R-:W-:Y:S01]  /*31a0*/  PRMT R4, R40.reuse, 0x9910, RZ ;  /* 0x0000991028047816 */ /* 0x040fe200000000ff */
[----:B------:R-:W-:Y:S01]  /*31b0*/  IMAD R35, R40, -0x10, R31 ;  /* 0xfffffff028237824 */ /* 0x000fe200078e021f */
[----:B------:R-:W-:Y:S01]  /*31c0*/  ISETP.NE.AND P0, PT, R22, 0x1, PT ;  /* 0x000000011600780c */ /* 0x000fe20003f05270 */
[----:B------:R-:W1:Y:S02]  /*31d0*/  SYNCS.PHASECHK.TRANS64.TRYWAIT P2, [R2+URZ+0x31860], R5 ;  /* 0x03186005020075a7 */ /* 0x000e6400080411ff */
[----:B------:R-:W-:-:S05]  /*31e0*/  IMAD R4, R4, 0x6e0, RZ ;  /* 0x000006e004047824 */ /* 0x000fca00078e02ff */
[----:B------:R-:W-:-:S04]  /*31f0*/  IADD3 R38, PT, PT, RZ, -R4, RZ ;  /* 0x80000004ff267210 */ /* 0x000fc80007ffe0ff */
[----:B------:R-:W-:Y:S01]  /*3200*/  PRMT R38, R38, 0x7710, RZ ;  /* 0x0000771026267816 */ /* 0x000fe200000000ff */
[----:B-1----:R-:W-:Y:S06]  /*3210*/  @!P2 BRA `(.L_x_40) ;  /* 0x000000200074a947 */ /* 0x002fec0003800000 */
.L_x_99:
[----:B------:R-:W-:Y:S01]  /*3220*/  NOP ;  /* 0x0000000000007918 */ /* 0x000fe20000000000 */
[----:B------:R-:W-:Y:S01]  /*3230*/  LOP3.LUT R4, R20, 0x1, RZ, 0xc0, !PT ;  /* 0x0000000114047812 */ /* 0x000fe200078ec0ff */
[----:B------:R-:W-:Y:S01]  /*3240*/  IMAD.IADD R38, R38, 0x1, R23 ;  /* 0x0000000126267824 */ /* 0x000fe200078e0217 */
[----:B------:R-:W-:Y:S01]  /*3250*/  VIMNMX.U32 R35, PT, PT, R35, 0x10, PT ;  /* 0x0000001023237848 */ /* 0x000fe20003fe0000 */
[----:B------:R-:W-:Y:S06]  /*3260*/  @P1 BRA `(.L_x_41) ;  /* 0x0000000000041947 */ /* 0x000fec0003800000 */
[----:B------:R-:W-:-:S04]  /*3270*/  DEPBAR.LE SB0, 0x1 ;  /* 0x000080400000791a */ /* 0x000fc80000000000 */
.L_x_41:
[----:B------:R-:W-:Y:S02]  /*3280*/  LOP3.LUT R11, R38, 0xffff, RZ, 0xc0, !PT ;  /* 0x0000ffff260b7812 */ /* 0x000fe400078ec0ff */
[----:B------:R-:W-:Y:S02]  /*3290*/  MOV R6, 0x32b0 ;  /* 0x000032b000067802 */ /* 0x000fe40000000f00 */
[----:B-1----:R-:W-:Y:S05]  /*32a0*/  CALL.REL.NOINC `($__internal_3_$__cuda_sm20_div_u16) ;  /* 0x00000020008c7944 */ /* 0x002fea0003c00000 */
[----:B------:R-:W-:Y:S05]  /*32b0*/  WARPSYNC.ALL ;  /* 0x0000000000007948 */ /* 0x000fea0003800000 */
[----:B------:R-:W-:Y:S01]  /*32c0*/  NOP ;  /* 0x0000000000007918 */ /* 0x000fe20000000000 */
[----:B------:R-:W-:Y:S02]  /*32d0*/  ISETP.NE.AND P1, PT, R3, RZ, PT ;  /* 0x000000ff0300720c */ /* 0x000fe40003f25270 */
[----:B------:R-:W-:Y:S01]  /*32e0*/  R2UR UR7, R4 ;  /* 0x00000000040772ca */ /* 0x000fe200000e0000 */
[----:B------:R-:W-:Y:S01]  /*32f0*/  BAR.SYNC.DEFER_BLOCKING 0x8, 0x80 ;  /* 0x0202000000007b1d */ /* 0x000fe20000010000 */
[----:B------:R-:W-:Y:S01]  /*3300*/  IMAD R37, R21, 0x2000, R30 ;  /* 0x0000200015257824 */ /* 0x000fe200078e021e */
[----:B------:R-:W-:-:S03]  /*3310*/  PRMT R39, R36, 0x9910, RZ ;  /* 0x0000991024277816 */ /* 0x000fc600000000ff */
[----:B------:R-:W-:-:S04]  /*3320*/  IMAD R37, R28, 0x80, R37 ;  /* 0x000000801c257824 */ /* 0x000fc800078e0225 */
[--C-:B------:R-:W-:Y:S02]  /*3330*/  IMAD R33, R27, 0x10, R37.reuse ;  /* 0x000000101b217824 */ /* 0x100fe400078e0225 */
[----:B------:R-:W-:Y:S01]  /*3340*/  IMAD R41, R26, 0x10, R37 ;  /* 0x000000101a297824 */ /* 0x000fe200078e0225 */
[----:B------:R-:W-:-:S03]  /*3350*/  UIMAD UR7, UR7, 0xe0, URZ ;  /* 0x000000e0070778a4 */ /* 0x000fc6000f8e02ff */
[----:B------:R-:W-:-:S06]  /*3360*/  IMAD.IADD R41, R0, 0x1, R41 ;  /* 0x0000000100297824 */ /* 0x000fcc00078e0229 */
[----:B------:R-:W1:Y:S01]  /*3370*/  LDTM.x8 R12, tmem[UR7] ;  /* 0x00000007000c79ee */ /* 0x000e6200081c0000 */
[----:B------:R-:W-:Y:S01]  /*3380*/  NOP ;  /* 0x0000000000007918 */ /* 0x000fe20000000000 */
[----:B-1----:R-:W1:Y:S01]  /*3390*/  LDTM.x8 R4, tmem[UR7+0x8] ;  /* 0x00000807000479ee */ /* 0x002e6200081c0000 */
[----:B------:R-:W-:Y:S02]  /*33a0*/  F2FP.BF16.F32.PACK_AB R12, R13, R12 ;  /* 0x0000000c0d0c723e */ /* 0x000fe400000010ff */
[----:B------:R-:W-:Y:S02]  /*33b0*/  F2FP.BF16.F32.PACK_AB R13, R15, R14 ;  /* 0x0000000e0f0d723e */ /* 0x000fe400000010ff */
[----:B------:R-:W-:Y:S01]  /*33c0*/  F2FP.BF16.F32.PACK_AB R14, R17, R16 ;  /* 0x00000010110e723e */ /* 0x000fe200000010ff */
[----:B------:R-:W-:Y:S01]  /*33d0*/  IMAD.IADD R16, R0, 0x1, R33 ;  /* 0x0000000100107824 */ /* 0x000fe200078e0221 */
[----:B------:R-:W-:Y:S02]  /*33e0*/  F2FP.BF16.F32.PACK_AB R15, R19, R18 ;  /* 0x00000012130f723e */ /* 0x000fe400000010ff */
[----:B-1----:R-:W-:-:S02]  /*33f0*/  F2FP.BF16.F32.PACK_AB R32, R5, R4 ;  /* 0x000000040520723e */ /* 0x002fc400000010ff */
[----:B------:R-:W-:Y:S01]  /*3400*/  PRMT R4, R35, 0x9910, RZ ;  /* 0x0000991023047816 */ /* 0x000fe200000000ff */
[----:B------:R1:W-:Y:S01]  /*3410*/  STS.128 [R16], R12 ;  /* 0x0000000c10007388 */ /* 0x0003e20000000c00 */
[----:B------:R-:W-:Y:S01]  /*3420*/  NOP ;  /* 0x0000000000007918 */ /* 0x000fe20000000000 */
[----:B------:R-:W-:Y:S02]  /*3430*/  F2FP.BF16.F32.PACK_AB R33, R7, R6 ;  /* 0x000000060721723e */ /* 0x000fe400000010ff */
[----:B------:R-:W-:Y:S01]  /*3440*/  F2FP.BF16.F32.PACK_AB R34, R9, R8 ;  /* 0x000000080922723e */ /* 0x000fe200000010ff */
[----:B------:R-:W-:Y:S01]  /*3450*/  IMAD R39, R39, R4, RZ ;  /* 0x0000000427277224 */ /* 0x000fe200078e02ff */
[----:B------:R-:W-:-:S03]  /*3460*/  F2FP.BF16.F32.PACK_AB R35, R11, R10 ;  /* 0x0000000a0b23723e */ /* 0x000fc600000010ff */
[----:B------:R-:W-:Y:S02]  /*3470*/  IMAD.MOV R39, RZ, RZ, -R39 ;  /* 0x000000ffff277224 */ /* 0x000fe400078e0a27 */
[----:B------:R2:W-:Y:S03]  /*3480*/  STS.128 [R41], R32 ;  /* 0x0000002029007388 */ /* 0x0005e60000000c00 */
[----:B------:R-:W-:-:S05]  /*3490*/  PRMT R39, R39, 0x7710, RZ ;  /* 0x0000771027277816 */ /* 0x000fca00000000ff */
[----:B------:R-:W-:-:S05]  /*34a0*/  IMAD.IADD R39, R38, 0x1, R39 ;  /* 0x0000000126277824 */ /* 0x000fca00078e0227 */
[----:B------:R-:W-:-:S05]  /*34b0*/  LOP3.LUT R39, R39, 0xffff, RZ, 0xc0, !PT ;  /* 0x0000ffff27277812 */ /* 0x000fca00078ec0ff */
[----:B------:R-:W-:Y:S01]  /*34c0*/  IMAD R40, R40, 0x10, R39 ;  /* 0x0000001028287824 */ /* 0x000fe200078e0227 */
[----:B-1----:R-:W1:Y:S01]  /*34d0*/  LDTM.x8 R12, tmem[UR7+0x10] ;  /* 0x00001007000c79ee */ /* 0x002e6200081c0000 */
[----:B------:R-:W-:Y:S01]  /*34e0*/  NOP ;  /* 0x0000000000007918 */ /* 0x000fe20000000000 */
[----:B-1----:R-:W1:Y:S01]  /*34f0*/  LDTM.x8 R4, tmem[UR7+0x18] ;  /* 0x00001807000479ee */ /* 0x002e6200081c0000 */
[----:B--2---:R-:W-:Y:S01]  /*3500*/  LOP3.LUT R32, R36, 0xffff, RZ, 0xc0, !PT ;  /* 0x0000ffff24207812 */ /* 0x004fe200078ec0ff */
[----:B------:R-:W-:-:S04]  /*3510*/  IMAD.SHL.U32 R33, R40, 0x80, RZ ;  /* 0x0000008028217824 */ /* 0x000fc800078e00ff */
[----:B------:R-:W-:Y:S01]  /*3520*/  IMAD R32, R32, 0xe0, RZ ;  /* 0x000000e020207824 */ /* 0x000fe200078e02ff */
[----:B------:R-:W-:Y:S02]  /*3530*/  F2FP.BF16.F32.PACK_AB R12, R13, R12 ;  /* 0x0000000c0d0c723e */ /* 0x000fe400000010ff */
[----:B------:R-:W-:Y:S02]  /*3540*/  F2FP.BF16.F32.PACK_AB R13, R15, R14 ;  /* 0x0000000e0f0d723e */ /* 0x000fe400000010ff */
[----:B------:R-:W-:Y:S01]  /*3550*/  F2FP.BF16.F32.PACK_AB R14, R17, R16 ;  /* 0x00000010110e723e */ /* 0x000fe200000010ff */
[--C-:B------:R-:W-:Y:S01]  /*3560*/  IMAD R17, R25, 0x10, R37.reuse ;  /* 0x0000001019117824 */ /* 0x100fe200078e0225 */
[----:B------:R-:W-:Y:S01]  /*3570*/  F2FP.BF16.F32.PACK_AB R15, R19, R18 ;  /* 0x00000012130f723e */ /* 0x000fe200000010ff */
[----:B------:R-:W-:Y:S01]  /*3580*/  IMAD R37, R24, 0x10, R37 ;  /* 0x0000001018257824 */ /* 0x000fe200078e0225 */
[----:B-1----:R-:W-:Y:S01]  /*3590*/  F2FP.BF16.F32.PACK_AB R4, R5, R4 ;  /* 0x000000040504723e */ /* 0x002fe200000010ff */
[C---:B------:R-:W-:Y:S01]  /*35a0*/  IMAD.IADD R17, R0.reuse, 0x1, R17 ;  /* 0x0000000100117824 */ /* 0x040fe200078e0211 */
[----:B------:R-:W-:Y:S01]  /*35b0*/  F2FP.BF16.F32.PACK_AB R5, R7, R6 ;  /* 0x000000060705723e */ /* 0x000fe200000010ff */
[----:B------:R-:W-:Y:S01]  /*35c0*/  IMAD.IADD R37, R0, 0x1, R37 ;  /* 0x0000000100257824 */ /* 0x000fe200078e0225 */
[----:B------:R-:W-:-:S02]  /*35d0*/  F2FP.BF16.F32.PACK_AB R6, R9, R8 ;  /* 0x000000080906723e */ /* 0x000fc400000010ff */
[----:B------:R-:W-:Y:S01]  /*35e0*/  F2FP.BF16.F32.PACK_AB R7, R11, R10 ;  /* 0x0000000a0b07723e */ /* 0x000fe200000010ff */
[----:B------:R1:W-:Y:S01]  /*35f0*/  STS.128 [R17], R12 ;  /* 0x0000000c11007388 */ /* 0x0003e20000000c00 */
[----:B------:R-:W-:-:S03]  /*3600*/  NOP ;  /* 0x0000000000007918 */ /* 0x000fc60000000000 */
[----:B------:R1:W-:Y:S01]  /*3610*/  STS.128 [R37], R4 ;  /* 0x0000000425007388 */ /* 0x0003e20000000c00 */
[----:B------:R2:W-:Y:S06]  /*3620*/  MEMBAR.ALL.CTA ;  /* 0x0000000000007992 */ /* 0x0005ec0000008000 */
[----:B--2---:R-:W2:Y:S02]  /*3630*/  FENCE.VIEW.ASYNC.S ;  /* 0x00000000000073c6 */ /* 0x004ea40000000000 */
[----:B--2---:R-:W-:Y:S06]  /*3640*/  BAR.SYNC.DEFER_BLOCKING 0x8, 0x80 ;  /* 0x0202000000007b1d */ /* 0x004fec0000010000 */
[----:B------:R-:W-:Y:S05]  /*3650*/  @P1 BRA `(.L_x_42) ;  /* 0x0000000000381947 */ /* 0x000fea0003800000 */
[----:B------:R-:W-:Y:S01]  /*3660*/  ELECT P2, URZ, PT ;  /* 0x0000000000ff782f */ /* 0x000fe20003840000 */
[----:B------:R-:W-:-:S12]  /*3670*/  BSSY.RECONVERGENT B0, `(.L_x_42) ;  /* 0x000000c000007945 */ /* 0x000fd80003800200 */
[----:B------:R-:W-:Y:S05]  /*3680*/  @!P2 BRA `(.L_x_43) ;  /* 0x000000000028a947 */ /* 0x000fea0003800000 */
[----:B------:R-:W2:Y:S01]  /*3690*/  LDCU.64 UR8, c[0x0][0x348] ;  /* 0x00006900ff0877ac */ /* 0x000ea20008000a00 */
[----:B------:R-:W-:Y:S02]  /*36a0*/  R2UR UR10, R21 ;  /* 0x00000000150a72ca */ /* 0x000fe400000e0000 */
[----:B------:R-:W-:Y:S02]  /*36b0*/  R2UR UR4, R0 ;  /* 0x00000000000472ca */ /* 0x000fe400000e0000 */
[----:B------:R-:W-:Y:S02]  /*36c0*/  R2UR UR5, R32 ;  /* 0x00000000200572ca */ /* 0x000fe400000e0000 */
[----:B------:R-:W-:-:S09]  /*36d0*/  R2UR UR6, R33 ;  /* 0x00000000210672ca */ /* 0x000fd200000e0000 */
[----:B------:R-:W-:Y:S02]  /*36e0*/  ULEA UR4, UR10, UR4, 0xd ;  /* 0x000000040a047291 */ /* 0x000fe4000f8e68ff */
[----:B--2---:R-:W-:-:S04]  /*36f0*/  UIADD3 UR8, UP0, UPT, UR8, 0x240, URZ ;  /* 0x0000024008087890 */ /* 0x004fc8000ff1e0ff */
[----:B------:R-:W-:-:S09]  /*3700*/  UIADD3.X UR9, UPT, UPT, URZ, UR9, URZ, UP0, !UPT ;  /* 0x00000009ff097290 */ /* 0x000fd200087fe4ff */
[----:B------:R2:W-:Y:S02]  /*3710*/  UTMASTG.2D [UR4], [UR8] ;  /* 0x00000004080073b5 */ /* 0x0005e40008008000 */
[----:B--2---:R0:W-:Y:S02]  /*3720*/  UTMACMDFLUSH ;  /* 0x00000000000079b7 */ /* 0x0041e40000000000 */
.L_x_43:
[----:B------:R-:W-:Y:S05]  /*3730*/  BSYNC.RECONVERGENT B0 ;  /* 0x0000000000007941 */ /* 0x000fea0003800200 */
.L_x_42:
[----:B------:R-:W-:Y:S05]  /*3740*/  @P1 BRA `(.L_x_44) ;  /* 0x0000000000041947 */ /* 0x000fea0003800000 */
[----:B------:R-:W-:-:S04]  /*3750*/  DEPBAR.LE SB0, 0x1 ;  /* 0x000080400000791a */ /* 0x000fc80000000000 */
.L_x_44:
[----:B------:R-:W-:Y:S01]  /*3760*/  BAR.SYNC.DEFER_BLOCKING 0x8, 0x80 ;  /* 0x0202000000007b1d */ /* 0x000fe20000010000 */
[----:B------:R-:W-:-:S04]  /*3770*/  LOP3.LUT R53, R21, 0x1, RZ, 0xc0, !PT ;  /* 0x0000000115357812 */ /* 0x000fc800078ec0ff */
[----:B------:R-:W-:Y:S01]  /*3780*/  LOP3.LUT R21, R53, 0x1, RZ, 0x3c, !PT ;  /* 0x0000000135157812 */ /* 0x000fe200078e3cff */
[----:B-1----:R-:W1:Y:S04]  /*3790*/  LDTM.x8 R12, tmem[UR7+0x20] ;  /* 0x00002007000c79ee */ /* 0x002e6800081c0000 */
[C---:B------:R-:W-:Y:S02]  /*37a0*/  IMAD R35, R21.reuse, 0x2000, R30 ;  /* 0x0000200015237824 */ /* 0x040fe400078e021e */
[----:B------:R-:W-:Y:S02]  /*37b0*/  IMAD R50, R21, 0x2000, R0 ;  /* 0x0000200015327824 */ /* 0x000fe400078e0200 */
[----:B------:R-:W-:-:S04]  /*37c0*/  IMAD R34, R28, 0x80, R35 ;  /* 0x000000801c227824 */ /* 0x000fc800078e0223 */
[--C-:B------:R-:W-:Y:S02]  /*37d0*/  IMAD R37, R27, 0x10, R34.reuse ;  /* 0x000000101b257824 */ /* 0x100fe400078e0222 */
[--C-:B------:R-:W-:Y:S02]  /*37e0*/  IMAD R35, R26, 0x10, R34.reuse ;  /* 0x000000101a237824 */ /* 0x100fe400078e0222 */
[C---:B------:R-:W-:Y:S01]  /*37f0*/  IMAD.IADD R37, R0.reuse, 0x1, R37 ;  /* 0x0000000100257824 */ /* 0x040fe200078e0225 */
[----:B------:R-:W-:Y:S01]  /*3800*/  NOP ;  /* 0x0000000000007918 */ /* 0x000fe20000000000 */
[----:B-1----:R-:W1:Y:S01]  /*3810*/  LDTM.x8 R4, tmem[UR7+0x28] ;  /* 0x00002807000479ee */ /* 0x002e6200081c0000 */
[----:B------:R-:W-:Y:S02]  /*3820*/  IMAD.IADD R35, R0, 0x1, R35 ;  /* 0x0000000100237824 */ /* 0x000fe400078e0223 */
[--C-:B------:R-:W-:Y:S02]  /*3830*/  IMAD R39, R25, 0x10, R34.reuse ;  /* 0x0000001019277824 */ /* 0x100fe400078e0222 */
[----:B------:R-:W-:Y:S01]  /*3840*/  IMAD R51, R24, 0x10, R34 ;  /* 0x0000001018337824 */ /* 0x000fe200078e0222 */
[----:B------:R-:W-:Y:S01]  /*3850*/  F2FP.BF16.F32.PACK_AB R44, R13, R12 ;  /* 0x0000000c0d2c723e */ /* 0x000fe200000010ff */
[C---:B------:R-:W-:Y:S01]  /*3860*/  IMAD.IADD R39, R0.reuse, 0x1, R39 ;  /* 0x0000000100277824 */ /* 0x040fe200078e0227 */
[----:B------:R-:W-:Y:S01]  /*3870*/  F2FP.BF16.F32.PACK_AB R45, R15, R14 ;  /* 0x0000000e0f2d723e */ /* 0x000fe200000010ff */
[----:B------:R-:W-:Y:S01]  /*3880*/  IMAD.IADD R51, R0, 0x1, R51 ;  /* 0x0000000100337824 */ /* 0x000fe200078e0233 */
[----:B------:R-:W-:-:S02]  /*3890*/  F2FP.BF16.F32.PACK_AB R46, R17, R16 ;  /* 0x00000010112e723e */ /* 0x000fc400000010ff */
[----:B------:R-:W-:-:S05]  /*38a0*/  F2FP.BF16.F32.PACK_AB R47, R19, R18 ;  /* 0x00000012132f723e */ /* 0x000fca00000010ff */
[----:B------:R2:W-:Y:S01]  /*38b0*/  STS.128 [R37], R44 ;  /* 0x0000002c25007388 */ /* 0x0005e20000000c00 */
[----:B------:R-:W-:Y:S01]  /*38c0*/  NOP ;  /* 0x0000000000007918 */ /* 0x000fe20000000000 */
[----:B-1----:R-:W1:Y:S01]  /*38d0*/  LDTM.x8 R12, tmem[UR7+0x30] ;  /* 0x00003007000c79ee */ /* 0x002e6200081c0000 */
[----:B------:R-:W-:Y:S02]  /*38e0*/  F2FP.BF16.F32.PACK_AB R40, R5, R4 ;  /* 0x000000040528723e */ /* 0x000fe400000010ff */
[----:B------:R-:W-:Y:S02]  /*38f0*/  F2FP.BF16.F32.PACK_AB R41, R7, R6 ;  /* 0x000000060729723e */ /* 0x000fe400000010ff */
[----:B------:R-:W-:Y:S02]  /*3900*/  F2FP.BF16.F32.PACK_AB R42, R9, R8 ;  /* 0x00000008092a723e */ /* 0x000fe400000010ff */
        /* <DEDUP_REMOVED lines=10> */
[----:B-1----:R-:W-:Y:S02]  /*39b0*/  F2FP.BF16.F32.PACK_AB R4, R5, R4 ;  /* 0x000000040504723e */ /* 0x002fe400000010ff */
[----:B------:R-:W-:Y:S02]  /*39c0*/  F2FP.BF16.F32.PACK_AB R5, R7, R6 ;  /* 0x000000060705723e */ /* 0x000fe400000010ff */
[----:B------:R-:W-:Y:S02]  /*39d0*/  F2FP.BF16.F32.PACK_AB R6, R9, R8 ;  /* 0x000000080906723e */ /* 0x000fe400000010ff */
[----:B------:R-:W-:-:S05]  /*39e0*/  F2FP.BF16.F32.PACK_AB R7, R11, R10 ;  /* 0x0000000a0b07723e */ /* 0x000fca00000010ff */
[----:B------:R2:W-:Y:S01]  /*39f0*/  STS.128 [R51], R4 ;  /* 0x0000000433007388 */ /* 0x0005e20000000c00 */
[----:B------:R1:W-:Y:S06]  /*3a00*/  MEMBAR.ALL.CTA ;  /* 0x0000000000007992 */ /* 0x0003ec0000008000 */
[----:B-1----:R-:W1:Y:S02]  /*3a10*/  FENCE.VIEW.ASYNC.S ;  /* 0x00000000000073c6 */ /* 0x002e640000000000 */
[----:B-1----:R-:W-:Y:S06]  /*3a20*/  BAR.SYNC.DEFER_BLOCKING 0x8, 0x80 ;  /* 0x0202000000007b1d */ /* 0x002fec0000010000 */
[----:B------:R-:W-:Y:S05]  /*3a30*/  @P1 BRA `(.L_x_45) ;  /* 0x0000000000381947 */ /* 0x000fea0003800000 */
[----:B------:R-:W-:Y:S01]  /*3a40*/  ELECT P2, URZ, PT ;  /* 0x0000000000ff782f */ /* 0x000fe20003840000 */
[----:B------:R-:W-:-:S12]  /*3a50*/  BSSY.RECONVERGENT B0, `(.L_x_46) ;  /* 0x000000b000007945 */ /* 0x000fd80003800200 */
[----:B------:R-:W-:Y:S05]  /*3a60*/  @!P2 BRA `(.L_x_47) ;  /* 0x000000000024a947 */ /* 0x000fea0003800000 */
[----:B------:R-:W1:Y:S01]  /*3a70*/  LDCU.64 UR8, c[0x0][0x348] ;  /* 0x00006900ff0877ac */ /* 0x000e620008000a00 */
[----:B------:R-:W-:Y:S02]  /*3a80*/  R2UR UR5, R32 ;  /* 0x00000000200572ca */ /* 0x000fe400000e0000 */
[----:B------:R-:W-:Y:S02]  /*3a90*/  R2UR UR4, R50 ;  /* 0x00000000320472ca */ /* 0x000fe400000e0000 */
[----:B------:R-:W-:-:S09]  /*3aa0*/  R2UR UR6, R33 ;  /* 0x00000000210672ca */ /* 0x000fd200000e0000 */
[----:B------:R-:W-:Y:S02]  /*3ab0*/  UIADD3 UR5, UPT, UPT, UR5, 0x20, URZ ;  /* 0x0000002005057890 */ /* 0x000fe4000fffe0ff */
[----:B-1----:R-:W-:-:S04]  /*3ac0*/  UIADD3 UR8, UP0, UPT, UR8, 0x240, URZ ;  /* 0x0000024008087890 */ /* 0x002fc8000ff1e0ff */
[----:B------:R-:W-:-:S09]  /*3ad0*/  UIADD3.X UR9, UPT, UPT, URZ, UR9, URZ, UP0, !UPT ;  /* 0x00000009ff097290 */ /* 0x000fd200087fe4ff */
[----:B------:R1:W-:Y:S02]  /*3ae0*/  UTMASTG.2D [UR4], [UR8] ;  /* 0x00000004080073b5 */ /* 0x0003e40008008000 */
[----:B-1----:R0:W-:Y:S02]  /*3af0*/  UTMACMDFLUSH ;  /* 0x00000000000079b7 */ /* 0x0021e40000000000 */
.L_x_47:
[----:B------:R-:W-:Y:S05]  /*3b00*/  BSYNC.RECONVERGENT B0 ;  /* 0x0000000000007941 */ /* 0x000fea0003800200 */
.L_x_46:
[----:B------:R-:W-:-:S04]  /*3b10*/  DEPBAR.LE SB0, 0x1 ;  /* 0x000080400000791a */ /* 0x000fc80000000000 */
.L_x_45:
[----:B------:R-:W-:Y:S01]  /*3b20*/  BAR.SYNC.DEFER_BLOCKING 0x8, 0x80 ;  /* 0x0202000000007b1d */ /* 0x000fe20000010000 */
[C---:B--2---:R-:W-:Y:S02]  /*3b30*/  IMAD R41, R53.reuse, 0x2000, R30 ;  /* 0x0000200035297824 */ /* 0x044fe400078e021e */
[----:B------:R-:W-:Y:S02]  /*3b40*/  IMAD R48, R53, 0x2000, R0 ;  /* 0x0000200035307824 */ /* 0x000fe400078e0200 */
[----:B------:R-:W-:Y:S01]  /*3b50*/  IMAD R38, R28, 0x80, R41 ;  /* 0x000000801c267824 */ /* 0x000fe200078e0229 */
[----:B------:R-:W1:Y:S03]  /*3b60*/  LDTM.x8 R12, tmem[UR7+0x40] ;  /* 0x00004007000c79ee */ /* 0x000e6600081c0000 */
[----:B------:R-:W-:-:S04]  /*3b70*/  IMAD R49, R24, 0x10, R38 ;  /* 0x0000001018317824 */ /* 0x000fc800078e0226 */
[C---:B------:R-:W-:Y:S01]  /*3b80*/  IMAD.IADD R49, R0.reuse, 0x1, R49 ;  /* 0x0000000100317824 */ /* 0x040fe200078e0231 */
[----:B------:R-:W-:Y:S01]  /*3b90*/  NOP ;  /* 0x0000000000007918 */ /* 0x000fe20000000000 */
[----:B-1----:R-:W1:Y:S01]  /*3ba0*/  LDTM.x8 R4, tmem[UR7+0x48] ;  /* 0x00004807000479ee */ /* 0x002e6200081c0000 */
[----:B------:R-:W-:Y:S01]  /*3bb0*/  F2FP.BF16.F32.PACK_AB R44, R13, R12 ;  /* 0x0000000c0d2c723e */ /* 0x000fe200000010ff */
[----:B------:R-:W-:Y:S01]  /*3bc0*/  IMAD R13, R27, 0x10, R38 ;  /* 0x000000101b0d7824 */ /* 0x000fe200078e0226 */
[----:B------:R-:W-:Y:S02]  /*3bd0*/  F2FP.BF16.F32.PACK_AB R45, R15, R14 ;  /* 0x0000000e0f2d723e */ /* 0x000fe400000010ff */
[----:B------:R-:W-:Y:S01]  /*3be0*/  F2FP.BF16.F32.PACK_AB R46, R17, R16 ;  /* 0x00000010112e723e */ /* 0x000fe200000010ff */
[----:B------:R-:W-:Y:S01]  /*3bf0*/  IMAD.IADD R36, R0, 0x1, R13 ;  /* 0x0000000100247824 */ /* 0x000fe200078e020d */
[----:B------:R-:W-:-:S05]  /*3c00*/  F2FP.BF16.F32.PACK_AB R47, R19, R18 ;  /* 0x00000012132f723e */ /* 0x000fca00000010ff */
[----:B------:R2:W-:Y:S01]  /*3c10*/  STS.128 [R36], R44 ;  /* 0x0000002c24007388 */ /* 0x0005e20000000c00 */
        /* <DEDUP_REMOVED lines=11> */
[----:B------:R-:W-:Y:S02]  /*3cd0*/  F2FP.BF16.F32.PACK_AB R12, R13, R12 ;  /* 0x0000000c0d0c723e */ /* 0x000fe400000010ff */
[----:B------:R-:W-:Y:S02]  /*3ce0*/  F2FP.BF16.F32.PACK_AB R13, R15, R14 ;  /* 0x0000000e0f0d723e */ /* 0x000fe400000010ff */
[----:B------:R-:W-:Y:S01]  /*3cf0*/  F2FP.BF16.F32.PACK_AB R14, R17, R16 ;  /* 0x00000010110e723e */ /* 0x000fe200000010ff */
[----:B------:R-:W-:Y:S01]  /*3d00*/  IMAD R17, R25, 0x10, R38 ;  /* 0x0000001019117824 */ /* 0x000fe200078e0226 */
[----:B------:R-:W-:-:S03]  /*3d10*/  F2FP.BF16.F32.PACK_AB R15, R19, R18 ;  /* 0x00000012130f723e */ /* 0x000fc600000010ff */
[----:B------:R-:W-:-:S05]  /*3d20*/  IMAD.IADD R38, R0, 0x1, R17 ;  /* 0x0000000100267824 */ /* 0x000fca00078e0211 */
        /* <DEDUP_REMOVED lines=23> */
.L_x_50:
[----:B------:R-:W-:Y:S05]  /*3ea0*/  BSYNC.RECONVERGENT B0 ;  /* 0x0000000000007941 */ /* 0x000fea0003800200 */
.L_x_49:
[----:B------:R-:W-:-:S04]  /*3eb0*/  DEPBAR.LE SB0, 0x1 ;  /* 0x000080400000791a */ /* 0x000fc80000000000 */
.L_x_48:
[----:B------:R-:W-:Y:S06]  /*3ec0*/  BAR.SYNC.DEFER_BLOCKING 0x8, 0x80 ;  /* 0x0202000000007b1d */ /* 0x000fec0000010000 */
[----:B--2---:R-:W1:Y:S01]  /*3ed0*/  LDTM.x8 R12, tmem[UR7+0x60] ;  /* 0x00006007000c79ee */ /* 0x004e6200081c0000 */
[----:B------:R-:W-:Y:S01]  /*3ee0*/  NOP ;  /* 0x0000000000007918 */ /* 0x000fe20000000000 */
[----:B-1----:R-:W1:Y:S01]  /*3ef0*/  LDTM.x8 R4, tmem[UR7+0x68] ;  /* 0x00006807000479ee */ /* 0x002e6200081c0000 */
[----:B------:R-:W-:Y:S02]  /*3f00*/  F2FP.BF16.F32.PACK_AB R44, R13, R12 ;  /* 0x0000000c0d2c723e */ /* 0x000fe400000010ff */
[----:B------:R-:W-:-:S02]  /*3f10*/  F2FP.BF16.F32.PACK_AB R45, R15, R14 ;  /* 0x0000000e0f2d723e */ /* 0x000fc400000010ff */
        /* <DEDUP_REMOVED lines=39> */
.L_x_53:
[----:B------:R-:W-:Y:S05]  /*4190*/  BSYNC.RECONVERGENT B0 ;  /* 0x0000000000007941 */ /* 0x000fea0003800200 */
.L_x_52:
[----:B------:R-:W-:-:S04]  /*41a0*/  DEPBAR.LE SB0, 0x1 ;  /* 0x000080400000791a */ /* 0x000fc80000000000 */
.L_x_51:
        /* <DEDUP_REMOVED lines=45> */
.L_x_56:
[----:B------:R-:W-:Y:S05]  /*4480*/  BSYNC.RECONVERGENT B0 ;  /* 0x0000000000007941 */ /* 0x000fea0003800200 */
.L_x_55:
[----:B------:R-:W-:-:S04]  /*4490*/  DEPBAR.LE SB0, 0x1 ;  /* 0x000080400000791a */ /* 0x000fc80000000000 */
.L_x_54:
        /* <DEDUP_REMOVED lines=45> */
.L_x_59:
[----:B------:R-:W-:Y:S05]  /*4770*/  BSYNC.RECONVERGENT B0 ;  /* 0x0000000000007941 */ /* 0x000fea0003800200 */
.L_x_58:
[----:B------:R-:W-:-:S04]  /*4780*/  DEPBAR.LE SB0, 0x1 ;  /* 0x000080400000791a */ /* 0x000fc80000000000 */
.L_x_57:
[----:B------:R-:W-:Y:S01]  /*4790*/  BAR.SYNC.DEFER_BLOCKING 0x8, 0x80 ;  /* 0x0202000000007b1d */ /* 0x000fe20000010000 */
[----:B------:R-:W-:-:S05]  /*47a0*/  VIADD R2, R2, 0x31870 ;  /* 0x0003187002027836 */ /* 0x000fca0000000000 */
[----:B------:R-:W-:Y:S01]  /*47b0*/  PRMT R2, RZ, 0x654, R2 ;  /* 0x00000654ff027816 */ /* 0x000fe20000000002 */
[----:B--2---:R-:W1:Y:S01]  /*47c0*/  LDTM.x8 R12, tmem[UR7+0xc0] ;  /* 0x0000c007000c79ee */ /* 0x004e6200081c0000 */
        /* <DEDUP_REMOVED lines=27> */
[----:B------:R-:W-:Y:S01]  /*4980*/  NOP ;  /* 0x0000000000007918 */ /* 0x000fe20000000000 */
[----:B------:R2:W-:Y:S01]  /*4990*/  SYNCS.ARRIVE.TRANS64.RED.A1T0 RZ, [R2+URZ], RZ ;  /* 0x000000ff02ff79a7 */ /* 0x0005e200081004ff */
        /* <DEDUP_REMOVED lines=16> */
.L_x_61:
[----:B------:R-:W-:Y:S05]  /*4aa0*/  BSYNC.RECONVERGENT B0 ;  /* 0x0000000000007941 */ /* 0x000fea0003800200 */
.L_x_60:
[----:B------:R-:W-:Y:S02]  /*4ab0*/  IADD3 R23, PT, PT, R23, 0x94, RZ ;  /* 0x0000009417177810 */ /* 0x000fe40007ffe0ff */
[----:B------:R-:W-:Y:S01]  /*4ac0*/  IADD3 R29, PT, PT, R29, 0x94, RZ ;  /* 0x000000941d1d7810 */ /* 0x000fe20007ffe0ff */
[----:B------:R-:W-:Y:S06]  /*4ad0*/  @P0 BRA `(.L_x_62) ;  /* 0xffffffe400800947 */ /* 0x000fec000383ffff */
.L_x_39:
[----:B------:R-:W-:-:S13]  /*4ae0*/  ISETP.NE.AND P0, PT, R3, 0x3, PT ;  /* 0x000000030300780c */ /* 0x000fda0003f05270 */
[----:B------:R-:W-:Y:S05]  /*4af0*/  @P0 EXIT ;  /* 0x000000000000094d */ /* 0x000fea0003800000 */
[----:B------:R-:W-:Y:S05]  /*4b00*/  WARPSYNC.ALL ;  /* 0x0000000000007948 */ /* 0x000fea0003800000 */
[----:B------:R-:W-:Y:S01]  /*4b10*/  NOP ;  /* 0x0000000000007918 */ /* 0x000fe20000000000 */
[----:B------:R-:W1:Y:S01]  /*4b20*/  S2UR UR5, SR_CgaCtaId ;  /* 0x00000000000579c3 */ /* 0x000e620000008800 */
[----:B------:R-:W-:Y:S02]  /*4b30*/  UMOV UR4, 0x50 ;  /* 0x0000005000047882 */ /* 0x000fe40000000000 */
[----:B-1----:R-:W-:-:S09]  /*4b40*/  ULEA UR5, UR5, UR4, 0x18 ;  /* 0x0000000405057291 */ /* 0x002fd2000f8ec0ff */
[----:B--2---:R-:W1:Y:S02]  /*4b50*/  LDS R2, [UR5] ;  /* 0x00000005ff027984 */ /* 0x004e640008000800 */
[----:B-1----:R-:W-:-:S04]  /*4b60*/  LOP3.LUT R0, R2, 0xffff, RZ, 0xc0, !PT ;  /* 0x0000ffff02007812 */ /* 0x002fc800078ec0ff */
[----:B------:R-:W-:-:S13]  /*4b70*/  ISETP.NE.AND P0, PT, R0, 0xffff, PT ;  /* 0x0000ffff0000780c */ /* 0x000fda0003f05270 */
[----:B------:R-:W-:Y:S05]  /*4b80*/  @P0 BRA `(.L_x_63) ;  /* 0x0000000000480947 */ /* 0x000fea0003800000 */
[----:B------:R-:W-:-:S04]  /*4b90*/  SHF.R.U32.HI R0, RZ, 0x10, R2 ;  /* 0x00000010ff007819 */ /* 0x000fc80000011602 */
[----:B------:R-:W-:-:S04]  /*4ba0*/  LOP3.LUT R0, R0, 0x1, RZ, 0xc0, !PT ;  /* 0x0000000100007812 */ /* 0x000fc800078ec0ff */
[----:B------:R-:W-:-:S13]  /*4bb0*/  ISETP.NE.AND P0, PT, R0, 0x1, PT ;  /* 0x000000010000780c */ /* 0x000fda0003f05270 */
[----:B------:R-:W-:Y:S05]  /*4bc0*/  @P0 BRA `(.L_x_64) ;  /* 0x00000000002c0947 */ /* 0x000fea0003800000 */
[----:B------:R-:W1:Y:S01]  /*4bd0*/  S2R R0, SR_LANEID ;  /* 0x0000000000007919 */ /* 0x000e620000000000 */
[----:B------:R-:W-:Y:S01]  /*4be0*/  IMAD.MOV.U32 R2, RZ, RZ, -0x20000 ;  /* 0xfffe0000ff027424 */ /* 0x000fe200078e00ff */
[----:B------:R-:W-:Y:S02]  /*4bf0*/  VOTEU.ANY UR6, UPT, PT ;  /* 0x0000000000067886 */ /* 0x000fe400038e0100 */
[----:B------:R-:W-:Y:S01]  /*4c00*/  UFLO.U32 UR6, UR6 ;  /* 0x00000006000672bd */ /* 0x000fe200080e0000 */
[----:B------:R-:W2:Y:S05]  /*4c10*/  REDUX UR4, R2 ;  /* 0x00000000020473c4 */ /* 0x000eaa0000000000 */
[----:B-1----:R-:W-:-:S02]  /*4c20*/  ISETP.EQ.U32.AND P0, PT, R0, UR6, PT ;  /* 0x0000000600007c0c */ /* 0x002fc4000bf02070 */
[----:B--2---:R-:W-:Y:S01]  /*4c30*/  MOV R0, UR4 ;  /* 0x0000000400007c02 */ /* 0x004fe20008000f00 */
[----:B------:R-:W-:-:S05]  /*4c40*/  UMOV UR4, 0xfffe0000 ;  /* 0xfffe000000047882 */ /* 0x000fca0000000000 */
[----:B------:R1:W-:Y:S05]  /*4c50*/  UTCATOMSWS.AND URZ, UR4 ;  /* 0x0000000400ff79e3 */ /* 0x0003ea0008000000 */
[----:B------:R1:W-:Y:S01]  /*4c60*/  @P0 ATOMS.AND RZ, [UR5], R0 ;  /* 0x00000000ffff098c */ /* 0x0003e2000a800005 */
[----:B------:R-:W-:Y:S05]  /*4c70*/  BRA `(.L_x_65) ;  /* 0x0000000000147947 */ /* 0x000fea0003800000 */
.L_x_64:
[----:B------:R-:W-:Y:S02]  /*4c80*/  MOV R2, 0x4ca0 ;  /* 0x00004ca000027802 */ /* 0x000fe40000000f00 */
[----:B------:R-:W-:Y:S05]  /*4c90*/  CALL.REL.NOINC `($__internal_0_$__cuda_sm10x_tcgen05_guardrail_trap_col_being_dealloced_not_returned_by_alloc) ;  /* 0x0000000400ec7944 */ /* 0x000fea0003c00000 */
[----:B------:R-:W-:Y:S05]  /*4ca0*/  BRA `(.L_x_65) ;  /* 0x0000000000087947 */ /* 0x000fea0003800000 */
.L_x_63:
[----:B------:R-:W-:Y:S02]  /*4cb0*/  MOV R2, 0x4cd0 ;  /* 0x00004cd000027802 */ /* 0x000fe40000000f00 */
[----:B------:R-:W-:Y:S05]  /*4cc0*/  CALL.REL.NOINC `($__internal_2_$__cuda_sm10x_tcgen05_guardrail_trap_unallocated_columns_being_dealloced) ;  /* 0x0000000400f87944 */ /* 0x000fea0003c00000 */
.L_x_65:
[----:B------:R-:W-:Y:S01]  /*4cd0*/  NOP ;  /* 0x0000000000007918 */ /* 0x000fe20000000000 */
[----:B-1----:R-:W-:Y:S05]  /*4ce0*/  EXIT ;  /* 0x000000000000794d */ /* 0x002fea0003800000 */
.L_x_14:
[----:B------:R-:W-:-:S07]  /*4cf0*/  MOV R4, R5 ;  /* 0x0000000500047202 */ /* 0x000fce0000000f00 */
.L_x_66:
[----:B-1----:R1:W2:Y:S02]  /*4d00*/  SYNCS.PHASECHK.TRANS64.TRYWAIT P0, [R2+URZ+0x31800], R5 ;  /* 0x03180005020075a7 */ /* 0x0022a400080011ff */
[----:B--2---:R-:W-:Y:S05]  /*4d10*/  @!P0 NANOSLEEP.SYNCS 0x989680 ;  /* 0x009896800000895d */ /* 0x004fea0003900000 */
[----:B------:R-:W2:Y:S02]  /*4d20*/  @!P0 SYNCS.PHASECHK.TRANS64 P0, [R2+URZ+0x31800], R5 ;  /* 0x03180005020085a7 */ /* 0x000ea400080010ff */
[----:B--2---:R-:W-:Y:S05]  /*4d30*/  @!P0 BRA `(.L_x_66) ;  /* 0xfffffffc00f08947 */ /* 0x004fea000383ffff */
[----:B------:R-:W-:Y:S05]  /*4d40*/  BRA `(.L_x_67) ;  /* 0xffffffbc00407947 */ /* 0x000fea000383ffff */
.L_x_18:
[----:B------:R-:W-:Y:S02]  /*4d50*/  MOV R10, UR10 ;  /* 0x0000000a000a7c02 */ /* 0x000fe40008000f00 */
[----:B------:R-:W-:Y:S02]  /*4d60*/  MOV R11, UR10 ;  /* 0x0000000a000b7c02 */ /* 0x000fe40008000f00 */
[----:B------:R-:W-:-:S07]  /*4d70*/  MOV R0, UR9 ;  /* 0x0000000900007c02 */ /* 0x000fce0008000f00 */
.L_x_68:
[----:B-1----:R1:W2:Y:S02]  /*4d80*/  SYNCS.PHASECHK.TRANS64.TRYWAIT P0, [R0+URZ+0x31870], R11 ;  /* 0x0318700b000075a7 */ /* 0x0022a400080011ff */
[----:B--2---:R-:W-:Y:S05]  /*4d90*/  @!P0 NANOSLEEP.SYNCS 0x989680 ;  /* 0x009896800000895d */ /* 0x004fea0003900000 */
[----:B------:R-:W2:Y:S02]  /*4da0*/  @!P0 SYNCS.PHASECHK.TRANS64 P0, [R0+URZ+0x31870], R11 ;  /* 0x0318700b000085a7 */ /* 0x000ea400080010ff */
[----:B--2---:R-:W-:Y:S05]  /*4db0*/  @!P0 BRA `(.L_x_68) ;  /* 0xfffffffc00f08947 */ /* 0x004fea000383ffff */
[----:B------:R-:W-:Y:S05]  /*4dc0*/  BRA `(.L_x_69) ;  /* 0xffffffc000d47947 */ /* 0x000fea000383ffff */
.L_x_19:
[----:B------:R-:W-:Y:S02]  /*4dd0*/  MOV R2, UR13 ;  /* 0x0000000d00027c02 */ /* 0x000fe40008000f00 */
[----:B------:R-:W-:Y:S07]  /*4de0*/  MOV R10, R11 ;  /* 0x0000000b000a7202 */ /* 0x000fee0000000f00 */
.L_x_70:
[----:B-1----:R1:W2:Y:S02]  /*4df0*/  SYNCS.PHASECHK.TRANS64.TRYWAIT P0, [R2+URZ+0x31840], R11 ;  /* 0x0318400b020075a7 */ /* 0x0022a400080011ff */
[----:B--2---:R-:W-:Y:S05]  /*4e00*/  @!P0 NANOSLEEP.SYNCS 0x989680 ;  /* 0x009896800000895d */ /* 0x004fea0003900000 */
[----:B------:R-:W2:Y:S02]  /*4e10*/  @!P0 SYNCS.PHASECHK.TRANS64 P0, [R2+URZ+0x31840], R11 ;  /* 0x0318400b020085a7 */ /* 0x000ea400080010ff */
[----:B--2---:R-:W-:Y:S05]  /*4e20*/  @!P0 BRA `(.L_x_70) ;  /* 0xfffffffc00f08947 */ /* 0x004fea000383ffff */
[----:B------:R-:W-:Y:S05]  /*4e30*/  BRA `(.L_x_71) ;  /* 0xffffffc000e07947 */ /* 0x000fea000383ffff */
.L_x_21:
[----:B------:R-:W-:Y:S02]  /*4e40*/  MOV R0, UR9 ;  /* 0x0000000900007c02 */ /* 0x000fe40008000f00 */
[----:B------:R-:W-:Y:S07]  /*4e50*/  MOV R12, R13 ;  /* 0x0000000d000c7202 */ /* 0x000fee0000000f00 */
.L_x_72:
[----:B-1----:R1:W2:Y:S02]  /*4e60*/  SYNCS.PHASECHK.TRANS64.TRYWAIT P0, [R0+URZ+0x31840], R13 ;  /* 0x0318400d000075a7 */ /* 0x0022a400080011ff */
[----:B--2---:R-:W-:Y:S05]  /*4e70*/  @!P0 NANOSLEEP.SYNCS 0x989680 ;  /* 0x009896800000895d */ /* 0x004fea0003900000 */
[----:B------:R-:W2:Y:S02]  /*4e80*/  @!P0 SYNCS.PHASECHK.TRANS64 P0, [R0+URZ+0x31840], R13 ;  /* 0x0318400d000085a7 */ /* 0x000ea400080010ff */
[----:B--2---:R-:W-:Y:S05]  /*4e90*/  @!P0 BRA `(.L_x_72) ;  /* 0xfffffffc00f08947 */ /* 0x004fea000383ffff */
[----:B------:R-:W-:Y:S05]  /*4ea0*/  BRA `(.L_x_73) ;  /* 0xffffffc400b87947 */ /* 0x000fea000383ffff */
.L_x_25:
[-C--:B------:R-:W-:Y:S02]  /*4eb0*/  MOV R14, R3.reuse ;  /* 0x00000003000e7202 */ /* 0x080fe40000000f00 */
[----:B------:R-:W-:-:S07]  /*4ec0*/  MOV R15, R3 ;  /* 0x00000003000f7202 */ /* 0x000fce0000000f00 */
.L_x_74:
[----:B-1----:R1:W2:Y:S02]  /*4ed0*/  SYNCS.PHASECHK.TRANS64.TRYWAIT P0, [R0+URZ+0x31820], R15 ;  /* 0x0318200f000075a7 */ /* 0x0022a400080011ff */
[----:B--2---:R-:W-:Y:S05]  /*4ee0*/  @!P0 NANOSLEEP.SYNCS 0x989680 ;  /* 0x009896800000895d */ /* 0x004fea0003900000 */
[----:B------:R-:W2:Y:S02]  /*4ef0*/  @!P0 SYNCS.PHASECHK.TRANS64 P0, [R0+URZ+0x31820], R15 ;  /* 0x0318200f000085a7 */ /* 0x000ea400080010ff */
[----:B--2---:R-:W-:Y:S05]  /*4f00*/  @!P0 BRA `(.L_x_74) ;  /* 0xfffffffc00f08947 */ /* 0x004fea000383ffff */
[----:B------:R-:W-:Y:S05]  /*4f10*/  BRA `(.L_x_75) ;  /* 0xffffffcc00687947 */ /* 0x000fea000383ffff */
.L_x_26:
[-C--:B------:R-:W-:Y:S02]  /*4f20*/  MOV R14, R3.reuse ;  /* 0x00000003000e7202 */ /* 0x080fe40000000f00 */
[----:B-1----:R-:W-:-:S07]  /*4f30*/  MOV R15, R3 ;  /* 0x00000003000f7202 */ /* 0x002fce0000000f00 */
.L_x_76:
[----:B-1----:R1:W2:Y:S02]  /*4f40*/  SYNCS.PHASECHK.TRANS64.TRYWAIT P0, [R0+URZ+0x31828], R15 ;  /* 0x0318280f000075a7 */ /* 0x0022a400080011ff */
[----:B--2---:R-:W-:Y:S05]  /*4f50*/  @!P0 NANOSLEEP.SYNCS 0x989680 ;  /* 0x009896800000895d */ /* 0x004fea0003900000 */
[----:B------:R-:W2:Y:S02]  /*4f60*/  @!P0 SYNCS.PHASECHK.TRANS64 P0, [R0+URZ+0x31828], R15 ;  /* 0x0318280f000085a7 */ /* 0x000ea400080010ff */
[----:B--2---:R-:W-:Y:S05]  /*4f70*/  @!P0 BRA `(.L_x_76) ;  /* 0xfffffffc00f08947 */ /* 0x004fea000383ffff */
[----:B------:R-:W-:Y:S05]  /*4f80*/  BRA `(.L_x_77) ;  /* 0xffffffcc00e07947 */ /* 0x000fea000383ffff */
.L_x_27:
[-C--:B------:R-:W-:Y:S02]  /*4f90*/  MOV R14, R3.reuse ;  /* 0x00000003000e7202 */ /* 0x080fe40000000f00 */
[----:B-1----:R-:W-:-:S07]  /*4fa0*/  MOV R15, R3 ;  /* 0x00000003000f7202 */ /* 0x002fce0000000f00 */
.L_x_78:
[----:B-1----:R1:W2:Y:S02]  /*4fb0*/  SYNCS.PHASECHK.TRANS64.TRYWAIT P0, [R0+URZ+0x31830], R15 ;  /* 0x0318300f000075a7 */ /* 0x0022a400080011ff */
[----:B--2---:R-:W-:Y:S05]  /*4fc0*/  @!P0 NANOSLEEP.SYNCS 0x989680 ;  /* 0x009896800000895d */ /* 0x004fea0003900000 */
[----:B------:R-:W2:Y:S02]  /*4fd0*/  @!P0 SYNCS.PHASECHK.TRANS64 P0, [R0+URZ+0x31830], R15 ;  /* 0x0318300f000085a7 */ /* 0x000ea400080010ff */
[----:B--2---:R-:W-:Y:S05]  /*4fe0*/  @!P0 BRA `(.L_x_78) ;  /* 0xfffffffc00f08947 */ /* 0x004fea000383ffff */
[----:B------:R-:W-:Y:S05]  /*4ff0*/  BRA `(.L_x_79) ;  /* 0xffffffd000207947 */ /* 0x000fea000383ffff */
.L_x_28:
[-C--:B------:R-:W-:Y:S02]  /*5000*/  MOV R38, R3.reuse ;  /* 0x0000000300267202 */ /* 0x080fe40000000f00 */
[----:B------:R-:W-:-:S07]  /*5010*/  MOV R39, R3 ;  /* 0x0000000300277202 */ /* 0x000fce0000000f00 */
.L_x_80:
[----:B-1----:R1:W2:Y:S02]  /*5020*/  SYNCS.PHASECHK.TRANS64.TRYWAIT P0, [R0+URZ+0x31838], R39 ;  /* 0x03183827000075a7 */ /* 0x0022a400080011ff */
[----:B--2---:R-:W-:Y:S05]  /*5030*/  @!P0 NANOSLEEP.SYNCS 0x989680 ;  /* 0x009896800000895d */ /* 0x004fea0003900000 */
[----:B------:R-:W2:Y:S02]  /*5040*/  @!P0 SYNCS.PHASECHK.TRANS64 P0, [R0+URZ+0x31838], R39 ;  /* 0x03183827000085a7 */ /* 0x000ea400080010ff */
[----:B--2---:R-:W-:Y:S05]  /*5050*/  @!P0 BRA `(.L_x_80) ;  /* 0xfffffffc00f08947 */ /* 0x004fea000383ffff */
[----:B------:R-:W-:Y:S05]  /*5060*/  BRA `(.L_x_81) ;  /* 0xffffffd0005c7947 */ /* 0x000fea000383ffff */
.L_x_29:
[-C--:B------:R-:W-:Y:S02]  /*5070*/  MOV R38, R27.reuse ;  /* 0x0000001b00267202 */ /* 0x080fe40000000f00 */
[----:B-1----:R-:W-:-:S07]  /*5080*/  MOV R39, R27 ;  /* 0x0000001b00277202 */ /* 0x002fce0000000f00 */
.L_x_82:
[----:B-1----:R1:W2:Y:S02]  /*5090*/  SYNCS.PHASECHK.TRANS64.TRYWAIT P0, [R0+URZ+0x31820], R39 ;  /* 0x03182027000075a7 */ /* 0x0022a400080011ff */
[----:B--2---:R-:W-:Y:S05]  /*50a0*/  @!P0 NANOSLEEP.SYNCS 0x989680 ;  /* 0x009896800000895d */ /* 0x004fea0003900000 */
[----:B------:R-:W2:Y:S02]  /*50b0*/  @!P0 SYNCS.PHASECHK.TRANS64 P0, [R0+URZ+0x31820], R39 ;  /* 0x03182027000085a7 */ /* 0x000ea400080010ff */
[----:B--2---:R-:W-:Y:S05]  /*50c0*/  @!P0 BRA `(.L_x_82) ;  /* 0xfffffffc00f08947 */ /* 0x004fea000383ffff */
[----:B------:R-:W-:Y:S05]  /*50d0*/  BRA `(.L_x_83) ;  /* 0xffffffd000947947 */ /* 0x000fea000383ffff */
.L_x_30:
[-C--:B------:R-:W-:Y:S02]  /*50e0*/  MOV R38, R27.reuse ;  /* 0x0000001b00267202 */ /* 0x080fe40000000f00 */
[----:B-1----:R-:W-:-:S07]  /*50f0*/  MOV R39, R27 ;  /* 0x0000001b00277202 */ /* 0x002fce0000000f00 */
.L_x_84:
[----:B-1----:R1:W2:Y:S02]  /*5100*/  SYNCS.PHASECHK.TRANS64.TRYWAIT P0, [R0+URZ+0x31828], R39 ;  /* 0x03182827000075a7 */ /* 0x0022a400080011ff */
[----:B--2---:R-:W-:Y:S05]  /*5110*/  @!P0 NANOSLEEP.SYNCS 0x989680 ;  /* 0x009896800000895d */ /* 0x004fea0003900000 */
[----:B------:R-:W2:Y:S02]  /*5120*/  @!P0 SYNCS.PHASECHK.TRANS64 P0, [R0+URZ+0x31828], R39 ;  /* 0x03182827000085a7 */ /* 0x000ea400080010ff */
[----:B--2---:R-:W-:Y:S05]  /*5130*/  @!P0 BRA `(.L_x_84) ;  /* 0xfffffffc00f08947 */ /* 0x004fea000383ffff */
[----:B------:R-:W-:Y:S05]  /*5140*/  BRA `(.L_x_85) ;  /* 0xffffffd000fc7947 */ /* 0x000fea000383ffff */
.L_x_31:
[-C--:B------:R-:W-:Y:S02]  /*5150*/  MOV R38, R27.reuse ;  /* 0x0000001b00267202 */ /* 0x080fe40000000f00 */
[----:B-1----:R-:W-:-:S07]  /*5160*/  MOV R39, R27 ;  /* 0x0000001b00277202 */ /* 0x002fce0000000f00 */
.L_x_86:
[----:B-1----:R1:W2:Y:S02]  /*5170*/  SYNCS.PHASECHK.TRANS64.TRYWAIT P0, [R0+URZ+0x31830], R39 ;  /* 0x03183027000075a7 */ /* 0x0022a400080011ff */
[----:B--2---:R-:W-:Y:S05]  /*5180*/  @!P0 NANOSLEEP.SYNCS 0x989680 ;  /* 0x009896800000895d */ /* 0x004fea0003900000 */
[----:B------:R-:W2:Y:S02]  /*5190*/  @!P0 SYNCS.PHASECHK.TRANS64 P0, [R0+URZ+0x31830], R39 ;  /* 0x03183027000085a7 */ /* 0x000ea400080010ff */
[----:B--2---:R-:W-:Y:S05]  /*51a0*/  @!P0 BRA `(.L_x_86) ;  /* 0xfffffffc00f08947 */ /* 0x004fea000383ffff */
[----:B------:R-:W-:Y:S05]  /*51b0*/  BRA `(.L_x_87) ;  /* 0xffffffd4002c7947 */ /* 0x000fea000383ffff */
.L_x_32:
[-C--:B------:R-:W-:Y:S02]  /*51c0*/  MOV R38, R27.reuse ;  /* 0x0000001b00267202 */ /* 0x080fe40000000f00 */
[----:B-1----:R-:W-:-:S07]  /*51d0*/  MOV R39, R27 ;  /* 0x0000001b00277202 */ /* 0x002fce0000000f00 */
.L_x_88:
[----:B-1----:R1:W2:Y:S02]  /*51e0*/  SYNCS.PHASECHK.TRANS64.TRYWAIT P0, [R0+URZ+0x31838], R39 ;  /* 0x03183827000075a7 */ /* 0x0022a400080011ff */
[----:B--2---:R-:W-:Y:S05]  /*51f0*/  @!P0 NANOSLEEP.SYNCS 0x989680 ;  /* 0x009896800000895d */ /* 0x004fea0003900000 */
[----:B------:R-:W2:Y:S02]  /*5200*/  @!P0 SYNCS.PHASECHK.TRANS64 P0, [R0+URZ+0x31838], R39 ;  /* 0x03183827000085a7 */ /* 0x000ea400080010ff */
[----:B--2---:R-:W-:Y:S05]  /*5210*/  @!P0 BRA `(.L_x_88) ;  /* 0xfffffffc00f08947 */ /* 0x004fea000383ffff */
[----:B------:R-:W-:Y:S05]  /*5220*/  BRA `(.L_x_89) ;  /* 0xffffffd4005c7947 */ /* 0x000fea000383ffff */
.L_x_33:
[-C--:B------:R-:W-:Y:S02]  /*5230*/  MOV R38, R3.reuse ;  /* 0x0000000300267202 */ /* 0x080fe40000000f00 */
[----:B-1----:R-:W-:-:S07]  /*5240*/  MOV R39, R3 ;  /* 0x0000000300277202 */ /* 0x002fce0000000f00 */
.L_x_90:
[----:B-1----:R1:W2:Y:S02]  /*5250*/  SYNCS.PHASECHK.TRANS64.TRYWAIT P0, [R0+URZ+0x31820], R39 ;  /* 0x03182027000075a7 */ /* 0x0022a400080011ff */
[----:B--2---:R-:W-:Y:S05]  /*5260*/  @!P0 NANOSLEEP.SYNCS 0x989680 ;  /* 0x009896800000895d */ /* 0x004fea0003900000 */
[----:B------:R-:W2:Y:S02]  /*5270*/  @!P0 SYNCS.PHASECHK.TRANS64 P0, [R0+URZ+0x31820], R39 ;  /* 0x03182027000085a7 */ /* 0x000ea400080010ff */
[----:B--2---:R-:W-:Y:S05]  /*5280*/  @!P0 BRA `(.L_x_90) ;  /* 0xfffffffc00f08947 */ /* 0x004fea000383ffff */
[----:B------:R-:W-:Y:S05]  /*5290*/  BRA `(.L_x_91) ;  /* 0xffffffd4008c7947 */ /* 0x000fea000383ffff */
.L_x_34:
[-C--:B------:R-:W-:Y:S02]  /*52a0*/  MOV R6, R3.reuse ;  /* 0x0000000300067202 */ /* 0x080fe40000000f00 */
[----:B------:R-:W-:-:S07]  /*52b0*/  MOV R7, R3 ;  /* 0x0000000300077202 */ /* 0x000fce0000000f00 */
.L_x_92:
[----:B--2---:R2:W3:Y:S02]  /*52c0*/  SYNCS.PHASECHK.TRANS64.TRYWAIT P0, [R0+URZ+0x31828], R7 ;  /* 0x03182807000075a7 */ /* 0x0044e400080011ff */
[----:B---3--:R-:W-:Y:S05]  /*52d0*/  @!P0 NANOSLEEP.SYNCS 0x989680 ;  /* 0x009896800000895d */ /* 0x008fea0003900000 */
[----:B------:R-:W3:Y:S02]  /*52e0*/  @!P0 SYNCS.PHASECHK.TRANS64 P0, [R0+URZ+0x31828], R7 ;  /* 0x03182807000085a7 */ /* 0x000ee400080010ff */
[----:B---3--:R-:W-:Y:S05]  /*52f0*/  @!P0 BRA `(.L_x_92) ;  /* 0xfffffffc00f08947 */ /* 0x008fea000383ffff */
[----:B------:R-:W-:Y:S05]  /*5300*/  BRA `(.L_x_93) ;  /* 0xffffffd400f47947 */ /* 0x000fea000383ffff */
.L_x_35:
[-C--:B------:R-:W-:Y:S02]  /*5310*/  MOV R6, R3.reuse ;  /* 0x0000000300067202 */ /* 0x080fe40000000f00 */
[----:B--2---:R-:W-:-:S07]  /*5320*/  MOV R7, R3 ;  /* 0x0000000300077202 */ /* 0x004fce0000000f00 */
.L_x_94:
[----:B--2---:R2:W3:Y:S02]  /*5330*/  SYNCS.PHASECHK.TRANS64.TRYWAIT P0, [R0+URZ+0x31830], R7 ;  /* 0x03183007000075a7 */ /* 0x0044e400080011ff */
[----:B---3--:R-:W-:Y:S05]  /*5340*/  @!P0 NANOSLEEP.SYNCS 0x989680 ;  /* 0x009896800000895d */ /* 0x008fea0003900000 */
[----:B------:R-:W3:Y:S02]  /*5350*/  @!P0 SYNCS.PHASECHK.TRANS64 P0, [R0+URZ+0x31830], R7 ;  /* 0x03183007000085a7 */ /* 0x000ee400080010ff */
[----:B---3--:R-:W-:Y:S05]  /*5360*/  @!P0 BRA `(.L_x_94) ;  /* 0xfffffffc00f08947 */ /* 0x008fea000383ffff */
[----:B------:R-:W-:Y:S05]  /*5370*/  BRA `(.L_x_95) ;  /* 0xffffffd800247947 */ /* 0x000fea000383ffff */
.L_x_36:
[-C--:B------:R-:W-:Y:S02]  /*5380*/  MOV R6, R3.reuse ;  /* 0x0000000300067202 */ /* 0x080fe40000000f00 */
[----:B--2---:R-:W-:-:S07]  /*5390*/  MOV R7, R3 ;  /* 0x0000000300077202 */ /* 0x004fce0000000f00 */
.L_x_96:
[----:B--2---:R2:W3:Y:S02]  /*53a0*/  SYNCS.PHASECHK.TRANS64.TRYWAIT P0, [R0+URZ+0x31838], R7 ;  /* 0x03183807000075a7 */ /* 0x0044e400080011ff */
[----:B---3--:R-:W-:Y:S05]  /*53b0*/  @!P0 NANOSLEEP.SYNCS 0x989680 ;  /* 0x009896800000895d */ /* 0x008fea0003900000 */
[----:B------:R-:W3:Y:S02]  /*53c0*/  @!P0 SYNCS.PHASECHK.TRANS64 P0, [R0+URZ+0x31838], R7 ;  /* 0x03183807000085a7 */ /* 0x000ee400080010ff */
[----:B---3--:R-:W-:Y:S05]  /*53d0*/  @!P0 BRA `(.L_x_96) ;  /* 0xfffffffc00f08947 */ /* 0x008fea000383ffff */
[----:B------:R-:W-:Y:S05]  /*53e0*/  BRA `(.L_x_97) ;  /* 0xffffffd800547947 */ /* 0x000fea000383ffff */
.L_x_40:
[----:B------:R-:W-:-:S07]  /*53f0*/  MOV R4, R5 ;  /* 0x0000000500047202 */ /* 0x000fce0000000f00 */
.L_x_98:
[----:B-1----:R1:W2:Y:S02]  /*5400*/  SYNCS.PHASECHK.TRANS64.TRYWAIT P2, [R2+URZ+0x31860], R5 ;  /* 0x03186005020075a7 */ /* 0x0022a400080411ff */
[----:B--2---:R-:W-:Y:S05]  /*5410*/  @!P2 NANOSLEEP.SYNCS 0x989680 ;  /* 0x009896800000a95d */ /* 0x004fea0003900000 */
[----:B------:R-:W2:Y:S02]  /*5420*/  @!P2 SYNCS.PHASECHK.TRANS64 P2, [R2+URZ+0x31860], R5 ;  /* 0x031860050200a5a7 */ /* 0x000ea400080410ff */
[----:B--2---:R-:W-:Y:S05]  /*5430*/  @!P2 BRA `(.L_x_98) ;  /* 0xfffffffc00f0a947 */ /* 0x004fea000383ffff */
[----:B------:R-:W-:Y:S05]  /*5440*/  BRA `(.L_x_99) ;  /* 0xffffffdc00747947 */ /* 0x000fea000383ffff */
        .weak           $__internal_0_$__cuda_sm10x_tcgen05_guardrail_trap_col_being_dealloced_not_returned_by_alloc
        .type           $__internal_0_$__cuda_sm10x_tcgen05_guardrail_trap_col_being_dealloced_not_returned_by_alloc,@function
        .size           $__internal_0_$__cuda_sm10x_tcgen05_guardrail_trap_col_being_dealloced_not_returned_by_alloc,($__internal_1_$__cuda_sm10x_tcgen05_guardrail_trap_phase_invalid_during_alloc - $__internal_0_$__cuda_sm10x_tcgen05_guardrail_trap_col_being_dealloced_not_returned_by_alloc)
$__internal_0_$__cuda_sm10x_tcgen05_guardrail_trap_col_being_dealloced_not_returned_by_alloc:
[----:B------:R-:W-:Y:S05]  /*5450*/  BPT.TRAP 0x1 ;  /* 0x000000040000795c */ /* 0x000fea0000300000 */
[----:B------:R-:W-:-:S04]  /*5460*/  HFMA2 R3, -RZ, RZ, 0, 0 ;  /* 0x00000000ff037431 */ /* 0x000fc800000001ff */
[----:B------:R-:W-:Y:S05]  /*5470*/  RET.REL.NODEC R2 `(_ZN9deep_gemm24sm100_fp8_gemm_1d1d_implILN4cute4UMMA5MajorE0ELS3_0ELj0ELj24576ELj1536ELj128ELj224ELj128ELj1ELj128ELj128ELj64ELj4ELj128ELj128ELj1ELb0ELj148ELNS_8GemmTypeE0ELb0EN7cutlass10bfloat16_tENS_16EpilogueIdentityEEEvPijjj14CUtensorMap_stS9_S9_S9_S9_) ;  /* 0xffffffa802e07950 */ /* 0x000fea0003c3ffff */
        .weak           $__internal_1_$__cuda_sm10x_tcgen05_guardrail_trap_phase_invalid_during_alloc
        .type           $__internal_1_$__cuda_sm10x_tcgen05_guardrail_trap_phase_invalid_during_alloc,@function
        .size           $__internal_1_$__cuda_sm10x_tcgen05_guardrail_trap_phase_invalid_during_alloc,($__internal_2_$__cuda_sm10x_tcgen05_guardrail_trap_unallocated_columns_being_dealloced - $__internal_1_$__cuda_sm10x_tcgen05_guardrail_trap_phase_invalid_during_alloc)
$__internal_1_$__cuda_sm10x_tcgen05_guardrail_trap_phase_invalid_during_alloc:
[----:B------:R-:W-:Y:S05]  /*5480*/  BPT.TRAP 0x1 ;  /* 0x000000040000795c */ /* 0x000fea0000300000 */
[----:B------:R-:W-:-:S04]  /*5490*/  MOV R5, 0x0 ;  /* 0x0000000000057802 */ /* 0x000fc80000000f00 */
[----:B------:R-:W-:Y:S05]  /*54a0*/  RET.REL.NODEC R4 `(_ZN9deep_gemm24sm100_fp8_gemm_1d1d_implILN4cute4UMMA5MajorE0ELS3_0ELj0ELj24576ELj1536ELj128ELj224ELj128ELj1ELj128ELj128ELj64ELj4ELj128ELj128ELj1ELb0ELj148ELNS_8GemmTypeE0ELb0EN7cutlass10bfloat16_tENS_16EpilogueIdentityEEEvPijjj14CUtensorMap_stS9_S9_S9_S9_) ;  /* 0xffffffa804d47950 */ /* 0x000fea0003c3ffff */
        .weak           $__internal_2_$__cuda_sm10x_tcgen05_guardrail_trap_unallocated_columns_being_dealloced
        .type           $__internal_2_$__cuda_sm10x_tcgen05_guardrail_trap_unallocated_columns_being_dealloced,@function
        .size           $__internal_2_$__cuda_sm10x_tcgen05_guardrail_trap_unallocated_columns_being_dealloced,($__internal_3_$__cuda_sm20_div_u16 - $__internal_2_$__cuda_sm10x_tcgen05_guardrail_trap_unallocated_columns_being_dealloced)
$__internal_2_$__cuda_sm10x_tcgen05_guardrail_trap_unallocated_columns_being_dealloced:
[----:B------:R-:W-:Y:S05]  /*54b0*/  BPT.TRAP 0x1 ;  /* 0x000000040000795c */ /* 0x000fea0000300000 */
[----:B------:R-:W-:-:S04]  /*54c0*/  HFMA2 R3, -RZ, RZ, 0, 0 ;  /* 0x00000000ff037431 */ /* 0x000fc800000001ff */
[----:B------:R-:W-:Y:S05]  /*54d0*/  RET.REL.NODEC R2 `(_ZN9deep_gemm24sm100_fp8_gemm_1d1d_implILN4cute4UMMA5MajorE0ELS3_0ELj0ELj24576ELj1536ELj128ELj224ELj128ELj1ELj128ELj128ELj64ELj4ELj128ELj128ELj1ELb0ELj148ELNS_8GemmTypeE0ELb0EN7cutlass10bfloat16_tENS_16EpilogueIdentityEEEvPijjj14CUtensorMap_stS9_S9_S9_S9_) ;  /* 0xffffffa802c87950 */ /* 0x000fea0003c3ffff */
        .weak           $__internal_3_$__cuda_sm20_div_u16
        .type           $__internal_3_$__cuda_sm20_div_u16,@function
        .size           $__internal_3_$__cuda_sm20_div_u16,(.L_x_104 - $__internal_3_$__cuda_sm20_div_u16)
$__internal_3_$__cuda_sm20_div_u16:
[----:B------:R-:W1:Y:S01]  /*54e0*/  I2F.U16 R12, R35 ;  /* 0x00000023000c7306 */ /* 0x000e620000101000 */
[----:B------:R-:W-:-:S07]  /*54f0*/  IMAD.MOV.U32 R7, RZ, RZ, 0x4b800000 ;  /* 0x4b800000ff077424 */ /* 0x000fce00078e00ff */
[----:B------:R-:W-:Y:S01]  /*5500*/  I2F.U16.RZ R11, R11 ;  /* 0x0000000b000b7306 */ /* 0x000fe2000010d000 */
[C---:B-1----:R-:W-:Y:S02]  /*5510*/  FSETP.GEU.AND P1, PT, |R12|.reuse, 1.175494350822287508e-38, PT ;  /* 0x008000000c00780b */ /* 0x042fe40003f2e200 */
[----:B------:R-:W-:Y:S02]  /*5520*/  FSETP.GT.AND P2, PT, |R12|, 8.50705917302346158658e+37, PT ;  /* 0x7e8000000c00780b */ /* 0x000fe40003f44200 */
[----:B------:R-:W-:Y:S02]  /*5530*/  FSEL R7, R7, 1, !P1 ;  /* 0x3f80000007077808 */ /* 0x000fe40004800000 */
[----:B------:R-:W-:Y:S02]  /*5540*/  ISETP.NE.U32.AND P1, PT, R35, RZ, PT ;  /* 0x000000ff2300720c */ /* 0x000fe40003f25070 */
[----:B------:R-:W-:-:S05]  /*5550*/  FSEL R7, R7, 0.25, !P2 ;  /* 0x3e80000007077808 */ /* 0x000fca0005000000 */
[----:B------:R-:W-:-:S06]  /*5560*/  FMUL R12, R12, R7 ;  /* 0x000000070c0c7220 */ /* 0x000fcc0000400000 */
[----:B------:R-:W1:Y:S02]  /*5570*/  MUFU.RCP R12, R12 ;  /* 0x0000000c000c7308 */ /* 0x000e640000001000 */
[----:B-1----:R-:W-:Y:S01]  /*5580*/  FMUL R14, R7, R12 ;  /* 0x0000000c070e7220 */ /* 0x002fe20000400000 */
[----:B------:R-:W-:-:S03]  /*5590*/  IMAD.MOV.U32 R7, RZ, RZ, 0x0 ;  /* 0x00000000ff077424 */ /* 0x000fc600078e00ff */
[----:B------:R-:W-:-:S04]  /*55a0*/  VIADD R14, R14, 0x2 ;  /* 0x000000020e0e7836 */ /* 0x000fc80000000000 */
[----:B------:R-:W-:-:S04]  /*55b0*/  FMUL.RZ R14, R11, R14 ;  /* 0x0000000e0b0e7220 */ /* 0x000fc8000040c000 */
[----:B------:R-:W1:Y:S02]  /*55c0*/  F2I.U32.TRUNC.NTZ R36, R14 ;  /* 0x0000000e00247305 */ /* 0x000e64000020f000 */
[----:B-1----:R-:W-:Y:S02]  /*55d0*/  LOP3.LUT R36, R36, 0xffff, RZ, 0xc0, !PT ;  /* 0x0000ffff24247812 */ /* 0x002fe400078ec0ff */
[----:B------:R-:W-:Y:S01]  /*55e0*/  @!P1 MOV R36, 0xffffffff ;  /* 0xffffffff00249802 */ /* 0x000fe20000000f00 */
[----:B------:R-:W-:Y:S06]  /*55f0*/  RET.REL.NODEC R6 `(_ZN9deep_gemm24sm100_fp8_gemm_1d1d_implILN4cute4UMMA5MajorE0ELS3_0ELj0ELj24576ELj1536ELj128ELj224ELj128ELj1ELj128ELj128ELj64ELj4ELj128ELj128ELj1ELb0ELj148ELNS_8GemmTypeE0ELb0EN7cutlass10bfloat16_tENS_16EpilogueIdentityEEEvPijjj14CUtensorMap_stS9_S9_S9_S9_) ;  /* 0xffffffa806807950 */ /* 0x000fec0003c3ffff */
.L_x_100:
[----:B------:R-:W-:-:S00]  /*5600*/  BRA `(.L_x_100) ;  /* 0xfffffffc00fc7947 */ /* 0x000fc0000383ffff */
[----:B------:R-:W-:-:S00]  /*5610*/  NOP ;  /* 0x0000000000007918 */ /* 0x000fc00000000000 */
        /* <DEDUP_REMOVED lines=14> */
.L_x_104:


//--------------------- .nv.shared._ZN9deep_gemm24sm100_fp8_gemm_1d1d_implILN4cute4UMMA5MajorE0ELS3_0ELj0ELj24576ELj1536ELj128ELj224ELj128ELj1ELj128ELj128ELj64ELj4ELj128ELj128ELj1ELb0ELj148ELNS_8GemmTypeE0ELb0EN7cutlass10bfloat16_tENS_16EpilogueIdentityEEEvPijjj14CUtensorMap_stS9_S9_S9_S9_ --------------------------
	.section	.nv.shared._ZN9deep_gemm24sm100_fp8_gemm_1d1d_implILN4cute4UMMA5MajorE0ELS3_0ELj0ELj24576ELj1536ELj128ELj224ELj128ELj1ELj128ELj128ELj64ELj4ELj128ELj128ELj1ELb0ELj148ELNS_8GemmTypeE0ELb0EN7cutlass10bfloat16_tENS_16EpilogueIdentityEEEvPijjj14CUtensorMap_stS9_S9_S9_S9_,"aw",@nobits
	.sectionflags	@""
	.align	1024
	.zero		1024


//--------------------- .nv.shared.reserved.0     --------------------------
	.section	.nv.shared.reserved.0,"aw",@nobits
	.align	8
	.weak		__nv_reservedSMEM_offset_0_alias
	.size		__nv_reservedSMEM_offset_0_alias, 0, 64
	.other		__nv_reservedSMEM_offset_0_alias,@"STO_CUDA_RESERVED_SHARED STV_DEFAULT"
__nv_reservedSMEM_offset_0_alias:
	.zero		0
.nv.shared.reserved.0:
	.zero		64
	.weak		__nv_reservedSMEM_allocation_phase
	.type		__nv_reservedSMEM_allocation_phase,@object
	.size		__nv_reservedSMEM_allocation_phase,(.L_0 - __nv_reservedSMEM_allocation_phase)
__nv_reservedSMEM_allocation_phase:
	.zero		1
.L_0:
	.zero		7
	.weak		__nv_reservedSMEM_devtool_atexit_pc
	.type		__nv_reservedSMEM_devtool_atexit_pc,@object
	.size		__nv_reservedSMEM_devtool_atexit_pc,(__nv_reservedSMEM_allocation_mask - __nv_reservedSMEM_devtool_atexit_pc)
__nv_reservedSMEM_devtool_atexit_pc:
	.zero		8
	.weak		__nv_reservedSMEM_allocation_mask
	.type		__nv_reservedSMEM_allocation_mask,@object
	.size		__nv_reservedSMEM_allocation_mask,(.L_2 - __nv_reservedSMEM_allocation_mask)
__nv_reservedSMEM_allocation_mask:
	.zero		4
.L_2:


//--------------------- .nv.global                --------------------------
	.section	.nv.global,"aw",@nobits
.nv.global:
	.type		_ZN45_INTERNAL_0f0640f5_9_kernel_cu_55eef220_913824cute1_E,@object
	.size		_ZN45_INTERNAL_0f0640f5_9_kernel_cu_55eef220_913824cute1_E,(_ZN45_INTERNAL_0f0640f5_9_kernel_cu_55eef220_913824cuda3std3__45__cpo6cbeginE - _ZN45_INTERNAL_0f0640f5_9_kernel_cu_55eef220_913824cute1_E)
_ZN45_INTERNAL_0f0640f5_9_kernel_cu_55eef220_913824cute1_E:
	.zero		1
	.type		_ZN45_INTERNAL_0f0640f5_9_kernel_cu_55eef220_913824cuda3std3__45__cpo6cbeginE,@object
	.size		_ZN45_INTERNAL_0f0640f5_9_kernel_cu_55eef220_913824cuda3std3__45__cpo6cbeginE,(_ZN45_INTERNAL_0f0640f5_9_kernel_cu_55eef220_913824cuda3std3__48in_placeE - _ZN45_INTERNAL_0f0640f5_9_kernel_cu_55eef220_913824cuda3std3__45__cpo6cbeginE)
_ZN45_INTERNAL_0f0640f5_9_kernel_cu_55eef220_913824cuda3std3__45__cpo6cbeginE:
	.zero		1
	.type		_ZN45_INTERNAL_0f0640f5_9_kernel_cu_55eef220_913824cuda3std3__48in_placeE,@object
	.size		_ZN45_INTERNAL_0f0640f5_9_kernel_cu_55eef220_913824cuda3std3__48in_placeE,(_ZN45_INTERNAL_0f0640f5_9_kernel_cu_55eef220_913824cuda3std6ranges3__45__cpo9iter_moveE - _ZN45_INTERNAL_0f0640f5_9_kernel_cu_55eef220_913824cuda3std3__48in_placeE)
_ZN45_INTERNAL_0f0640f5_9_kernel_cu_55eef220_913824cuda3std3__48in_placeE:
	.zero		1
	.type		_ZN45_INTERNAL_0f0640f5_9_kernel_cu_55eef220_913824cuda3std6ranges3__45__cpo9iter_moveE,@object
	.size		_ZN45_INTERNAL_0f0640f5_9_kernel_cu_55eef220_913824cuda3std6ranges3__45__cpo9iter_moveE,(_ZN45_INTERNAL_0f0640f5_9_kernel_cu_55eef220_913824cuda3std3__45__cpo5beginE - _ZN45_INTERNAL_0f0640f5_9_kernel_cu_55eef220_913824cuda3std6ranges3__45__cpo9iter_moveE)
_ZN45_INTERNAL_0f0640f5_9_kernel_cu_55eef220_913824cuda3std6ranges3__45__cpo9iter_moveE:
	.zero		1
	.type		_ZN45_INTERNAL_0f0640f5_9_kernel_cu_55eef220_913824cuda3std3__45__cpo5beginE,@object
	.size		_ZN45_INTERNAL_0f0640f5_9_kernel_cu_55eef220_913824cuda3std3__45__cpo5beginE,(_ZN45_INTERNAL_0f0640f5_9_kernel_cu_55eef220_913824cuda3std3__447_GLOBAL__N__0f0640f5_9_kernel_cu_55eef220_913826ignoreE - _ZN45_INTERNAL_0f0640f5_9_kernel_cu_55eef220_913824cuda3std3__45__cpo5beginE)
_ZN45_INTERNAL_0f0640f5_9_kernel_cu_55eef220_913824cuda3std3__45__cpo5beginE:
	.zero		1
	.type		_ZN45_INTERNAL_0f0640f5_9_kernel_cu_55eef220_913824cuda3std3__447_GLOBAL__N__0f0640f5_9_kernel_cu_55eef220_913826ignoreE,@object
	.size		_ZN45_INTERNAL_0f0640f5_9_kernel_cu_55eef220_913824cuda3std3__447_GLOBAL__N__0f0640f5_9_kernel_cu_55eef220_913826ignoreE,(_ZN45_INTERNAL_0f0640f5_9_kernel_cu_55eef220_913824cute7productE - _ZN45_INTERNAL_0f0640f5_9_kernel_cu_55eef220_913824cuda3std3__447_GLOBAL__N__0f0640f5_9_kernel_cu_55eef220_913826ignoreE)
_ZN45_INTERNAL_0f0640f5_9_kernel_cu_55eef220_913824cuda3std3__447_GLOBAL__N__0f0640f5_9_kernel_cu_55eef220_913826ignoreE:
	.zero		1
	.type		_ZN45_INTERNAL_0f0640f5_9_kernel_cu_55eef220_913824cute7productE,@object
	.size		_ZN45_INTERNAL_0f0640f5_9_kernel_cu_55eef220_913824cute7productE,(_ZN45_INTERNAL_0f0640f5_9_kernel_cu_55eef220_913824cuda3std3__45__cpo3endE - _ZN45_INTERNAL_0f0640f5_9_kernel_cu_55eef220_913824cute7productE)
_ZN45_INTERNAL_0f0640f5_9_kernel_cu_55eef220_913824cute7productE:
	.zero		1
	.type		_ZN45_INTERNAL_0f0640f5_9_kernel_cu_55eef220_913824cuda3std3__45__cpo3endE,@object
	.size		_ZN45_INTERNAL_0f0640f5_9_kernel_cu_55eef220_913824cuda3std3__45__cpo3endE,(_ZN45_INTERNAL_0f0640f5_9_kernel_cu_55eef220_913824cuda3std3__419piecewise_constructE - _ZN45_INTERNAL_0f0640f5_9_kernel_cu_55eef220_913824cuda3std3__45__cpo3endE)
_ZN45_INTERNAL_0f0640f5_9_kernel_cu_55eef220_913824cuda3std3__45__cpo3endE:
	.zero		1
	.type		_ZN45_INTERNAL_0f0640f5_9_kernel_cu_55eef220_913824cuda3std3__419piecewise_constructE,@object
	.size		_ZN45_INTERNAL_0f0640f5_9_kernel_cu_55eef220_913824cuda3std3__419piecewise_constructE,(_ZN45_INTERNAL_0f0640f5_9_kernel_cu_55eef220_913824cuda3std3__45__cpo4cendE - _ZN45_INTERNAL_0f0640f5_9_kernel_cu_55eef220_913824cuda3std3__419piecewise_constructE)
_ZN45_INTERNAL_0f0640f5_9_kernel_cu_55eef220_913824cuda3std3__419piecewise_constructE:
	.zero		1
	.type		_ZN45_INTERNAL_0f0640f5_9_kernel_cu_55eef220_913824cuda3std3__45__cpo4cendE,@object
	.size		_ZN45_INTERNAL_0f0640f5_9_kernel_cu_55eef220_913824cuda3std3__45__cpo4cendE,(_ZN45_INTERNAL_0f0640f5_9_kernel_cu_55eef220_913824cuda3std6ranges3__45__cpo4swapE - _ZN45_INTERNAL_0f0640f5_9_kernel_cu_55eef220_913824cuda3std3__45__cpo4cendE)
_ZN45_INTERNAL_0f0640f5_9_kernel_cu_55eef220_913824cuda3std3__45__cpo4cendE:
	.zero		1
	.type		_ZN45_INTERNAL_0f0640f5_9_kernel_cu_55eef220_913824cuda3std6ranges3__45__cpo4swapE,@object
	.size		_ZN45_INTERNAL_0f0640f5_9_kernel_cu_55eef220_913824cuda3std6ranges3__45__cpo4swapE,(.L_10 - _ZN45_INTERNAL_0f0640f5_9_kernel_cu_55eef220_913824cuda3std6ranges3__45__cpo4swapE)
_ZN45_INTERNAL_0f0640f5_9_kernel_cu_55eef220_913824cuda3std6ranges3__45__cpo4swapE:
	.zero		1
.L_10:


//--------------------- .nv.constant0._ZN9deep_gemm24sm100_fp8_gemm_1d1d_implILN4cute4UMMA5MajorE0ELS3_0ELj0ELj24576ELj1536ELj128ELj224ELj128ELj1ELj128ELj128ELj64ELj4ELj128ELj128ELj1ELb0ELj148ELNS_8GemmTypeE0ELb0EN7cutlass10bfloat16_tENS_16EpilogueIdentityEEEvPijjj14CUtensorMap_stS9_S9_S9_S9_ --------------------------
	.section	.nv.constant0._ZN9deep_gemm24sm100_fp8_gemm_1d1d_implILN4cute4UMMA5MajorE0ELS3_0ELj0ELj24576ELj1536ELj128ELj224ELj128ELj1ELj128ELj128ELj64ELj4ELj128ELj128ELj1ELb0ELj148ELNS_8GemmTypeE0ELb0EN7cutlass10bfloat16_tENS_16EpilogueIdentityEEEvPijjj14CUtensorMap_stS9_S9_S9_S9_,"a",@progbits
	.sectionflags	@""
	.align	4
.nv.constant0._ZN9deep_gemm24sm100_fp8_gemm_1d1d_implILN4cute4UMMA5MajorE0ELS3_0ELj0ELj24576ELj1536ELj128ELj224ELj128ELj1ELj128ELj128ELj64ELj4ELj128ELj128ELj1ELb0ELj148ELNS_8GemmTypeE0ELb0EN7cutlass10bfloat16_tENS_16EpilogueIdentityEEEvPijjj14CUtensorMap_stS9_S9_S9_S9_:
	.zero		1600


//--------------------- SYMBOLS --------------------------

	.type		.nv.reservedSmem.offset0,@object
	.size		.nv.reservedSmem.offset0,0x4
	.type		.nv.reservedSmem.cap,@object
	.size		.nv.reservedSmem.cap,0x4
